//
// Generated by NVIDIA NVVM Compiler
//
// Compiler Build ID: CL-36424714
// Cuda compilation tools, release 13.0, V13.0.88
// Based on NVVM 20.0.0
//

.version 9.0
.target sm_100
.address_size 64

	// .globl	_Z18DeviceCalculateSMAPfiS_ii
.extern .shared .align 16 .b8 cache[];

.visible .entry _Z18DeviceCalculateSMAPfiS_ii(
	.param .u64 .ptr .align 1 _Z18DeviceCalculateSMAPfiS_ii_param_0,
	.param .u32 _Z18DeviceCalculateSMAPfiS_ii_param_1,
	.param .u64 .ptr .align 1 _Z18DeviceCalculateSMAPfiS_ii_param_2,
	.param .u32 _Z18DeviceCalculateSMAPfiS_ii_param_3,
	.param .u32 _Z18DeviceCalculateSMAPfiS_ii_param_4
)
{
	.reg .pred 	%p<16>;
	.reg .b32 	%r<147>;
	.reg .b32 	%f<60>;
	.reg .b64 	%rd<17>;

	ld.param.u64 	%rd3, [_Z18DeviceCalculateSMAPfiS_ii_param_0];
	ld.param.u64 	%rd2, [_Z18DeviceCalculateSMAPfiS_ii_param_2];
	ld.param.u32 	%r55, [_Z18DeviceCalculateSMAPfiS_ii_param_3];
	ld.param.u32 	%r54, [_Z18DeviceCalculateSMAPfiS_ii_param_4];
	cvta.to.global.u64 	%rd1, %rd3;
	mov.u32 	%r1, %ntid.x;
	mov.u32 	%r56, %ctaid.x;
	mov.u32 	%r2, %tid.x;
	mad.lo.s32 	%r3, %r1, %r56, %r2;
	setp.ge.s32 	%p1, %r3, %r55;
	@%p1 bra 	$L__BB0_21;
	add.s32 	%r4, %r54, %r1;
	setp.lt.u32 	%p2, %r4, %r54;
	@%p2 bra 	$L__BB0_8;
	div.u32 	%r58, %r4, %r1;
	max.u32 	%r5, %r58, 1;
	and.b32  	%r6, %r5, 3;
	setp.lt.u32 	%p3, %r58, 4;
	mov.b32 	%r138, 0;
	@%p3 bra 	$L__BB0_5;
	and.b32  	%r138, %r5, -4;
	neg.s32 	%r137, %r138;
	add.s32 	%r136, %r2, %r1;
	shl.b32 	%r10, %r1, 2;
	shl.b32 	%r59, %r1, 1;
	add.s32 	%r135, %r2, %r59;
	mad.lo.s32 	%r134, %r1, 3, %r2;
	shl.b32 	%r60, %r2, 2;
	mov.u32 	%r61, cache;
	add.s32 	%r133, %r61, %r60;
	shl.b32 	%r14, %r1, 4;
	shl.b32 	%r15, %r1, 3;
	mul.lo.s32 	%r16, %r1, 12;
	mov.u32 	%r132, %r2;
$L__BB0_4:
	mul.wide.u32 	%rd4, %r132, 4;
	add.s64 	%rd5, %rd1, %rd4;
	ld.global.f32 	%f13, [%rd5];
	st.shared.f32 	[%r133], %f13;
	mul.wide.u32 	%rd6, %r136, 4;
	add.s64 	%rd7, %rd1, %rd6;
	ld.global.f32 	%f14, [%rd7];
	add.s32 	%r62, %r133, %r10;
	st.shared.f32 	[%r62], %f14;
	mul.wide.u32 	%rd8, %r135, 4;
	add.s64 	%rd9, %rd1, %rd8;
	ld.global.f32 	%f15, [%rd9];
	add.s32 	%r63, %r133, %r15;
	st.shared.f32 	[%r63], %f15;
	mul.wide.u32 	%rd10, %r134, 4;
	add.s64 	%rd11, %rd1, %rd10;
	ld.global.f32 	%f16, [%rd11];
	add.s32 	%r64, %r133, %r16;
	st.shared.f32 	[%r64], %f16;
	add.s32 	%r137, %r137, 4;
	add.s32 	%r136, %r136, %r10;
	add.s32 	%r135, %r135, %r10;
	add.s32 	%r134, %r134, %r10;
	add.s32 	%r133, %r133, %r14;
	add.s32 	%r132, %r132, %r10;
	setp.ne.s32 	%p4, %r137, 0;
	@%p4 bra 	$L__BB0_4;
$L__BB0_5:
	setp.eq.s32 	%p5, %r6, 0;
	@%p5 bra 	$L__BB0_8;
	mad.lo.s32 	%r140, %r1, %r138, %r2;
	shl.b32 	%r65, %r140, 2;
	mov.u32 	%r66, cache;
	add.s32 	%r141, %r66, %r65;
	shl.b32 	%r32, %r1, 2;
	neg.s32 	%r139, %r6;
$L__BB0_7:
	.pragma "nounroll";
	mul.wide.u32 	%rd12, %r140, 4;
	add.s64 	%rd13, %rd1, %rd12;
	ld.global.f32 	%f17, [%rd13];
	st.shared.f32 	[%r141], %f17;
	add.s32 	%r141, %r141, %r32;
	add.s32 	%r140, %r140, %r1;
	add.s32 	%r139, %r139, 1;
	setp.ne.s32 	%p6, %r139, 0;
	@%p6 bra 	$L__BB0_7;
$L__BB0_8:
	bar.sync 	0;
	setp.lt.s32 	%p7, %r54, 1;
	mov.f32 	%f59, 0f00000000;
	@%p7 bra 	$L__BB0_20;
	and.b32  	%r40, %r54, 7;
	setp.lt.u32 	%p8, %r54, 8;
	mov.f32 	%f59, 0f00000000;
	mov.b32 	%r145, 0;
	@%p8 bra 	$L__BB0_12;
	and.b32  	%r145, %r54, 2147483640;
	neg.s32 	%r143, %r145;
	add.s32 	%r142, %r3, 3;
	mov.f32 	%f59, 0f00000000;
$L__BB0_11:
	.pragma "nounroll";
	add.s32 	%r68, %r142, -3;
	rem.u32 	%r69, %r68, %r4;
	shl.b32 	%r70, %r69, 2;
	mov.u32 	%r71, cache;
	add.s32 	%r72, %r71, %r70;
	ld.shared.f32 	%f22, [%r72];
	add.f32 	%f23, %f59, %f22;
	add.s32 	%r73, %r142, -2;
	rem.u32 	%r74, %r73, %r4;
	shl.b32 	%r75, %r74, 2;
	add.s32 	%r76, %r71, %r75;
	ld.shared.f32 	%f24, [%r76];
	add.f32 	%f25, %f23, %f24;
	add.s32 	%r77, %r142, -1;
	rem.u32 	%r78, %r77, %r4;
	shl.b32 	%r79, %r78, 2;
	add.s32 	%r80, %r71, %r79;
	ld.shared.f32 	%f26, [%r80];
	add.f32 	%f27, %f25, %f26;
	add.s32 	%r81, %r142, 4;
	rem.u32 	%r82, %r142, %r4;
	shl.b32 	%r83, %r82, 2;
	add.s32 	%r84, %r71, %r83;
	ld.shared.f32 	%f28, [%r84];
	add.f32 	%f29, %f27, %f28;
	add.s32 	%r85, %r142, 1;
	rem.u32 	%r86, %r85, %r4;
	shl.b32 	%r87, %r86, 2;
	add.s32 	%r88, %r71, %r87;
	ld.shared.f32 	%f30, [%r88];
	add.f32 	%f31, %f29, %f30;
	add.s32 	%r89, %r142, 2;
	rem.u32 	%r90, %r89, %r4;
	shl.b32 	%r91, %r90, 2;
	add.s32 	%r92, %r71, %r91;
	ld.shared.f32 	%f32, [%r92];
	add.f32 	%f33, %f31, %f32;
	add.s32 	%r93, %r142, 3;
	rem.u32 	%r94, %r93, %r4;
	shl.b32 	%r95, %r94, 2;
	add.s32 	%r96, %r71, %r95;
	ld.shared.f32 	%f34, [%r96];
	add.f32 	%f35, %f33, %f34;
	rem.u32 	%r97, %r81, %r4;
	shl.b32 	%r98, %r97, 2;
	add.s32 	%r99, %r71, %r98;
	ld.shared.f32 	%f36, [%r99];
	add.f32 	%f59, %f35, %f36;
	add.s32 	%r143, %r143, 8;
	add.s32 	%r142, %r142, 8;
	setp.ne.s32 	%p9, %r143, 0;
	@%p9 bra 	$L__BB0_11;
$L__BB0_12:
	setp.eq.s32 	%p10, %r40, 0;
	@%p10 bra 	$L__BB0_20;
	and.b32  	%r49, %r54, 3;
	setp.lt.u32 	%p11, %r40, 4;
	@%p11 bra 	$L__BB0_15;
	add.s32 	%r100, %r145, %r3;
	rem.u32 	%r101, %r100, %r4;
	shl.b32 	%r102, %r101, 2;
	mov.u32 	%r103, cache;
	add.s32 	%r104, %r103, %r102;
	ld.shared.f32 	%f38, [%r104];
	add.f32 	%f39, %f59, %f38;
	add.s32 	%r105, %r100, 1;
	rem.u32 	%r106, %r105, %r4;
	shl.b32 	%r107, %r106, 2;
	add.s32 	%r108, %r103, %r107;
	ld.shared.f32 	%f40, [%r108];
	add.f32 	%f41, %f39, %f40;
	add.s32 	%r109, %r100, 2;
	rem.u32 	%r110, %r109, %r4;
	shl.b32 	%r111, %r110, 2;
	add.s32 	%r112, %r103, %r111;
	ld.shared.f32 	%f42, [%r112];
	add.f32 	%f43, %f41, %f42;
	add.s32 	%r113, %r100, 3;
	rem.u32 	%r114, %r113, %r4;
	shl.b32 	%r115, %r114, 2;
	add.s32 	%r116, %r103, %r115;
	ld.shared.f32 	%f44, [%r116];
	add.f32 	%f59, %f43, %f44;
	add.s32 	%r145, %r145, 4;
$L__BB0_15:
	setp.eq.s32 	%p12, %r49, 0;
	@%p12 bra 	$L__BB0_20;
	setp.eq.s32 	%p13, %r49, 1;
	@%p13 bra 	$L__BB0_18;
	add.s32 	%r117, %r145, %r3;
	rem.u32 	%r118, %r117, %r4;
	shl.b32 	%r119, %r118, 2;
	mov.u32 	%r120, cache;
	add.s32 	%r121, %r120, %r119;
	ld.shared.f32 	%f46, [%r121];
	add.f32 	%f47, %f59, %f46;
	add.s32 	%r122, %r117, 1;
	rem.u32 	%r123, %r122, %r4;
	shl.b32 	%r124, %r123, 2;
	add.s32 	%r125, %r120, %r124;
	ld.shared.f32 	%f48, [%r125];
	add.f32 	%f59, %f47, %f48;
	add.s32 	%r145, %r145, 2;
$L__BB0_18:
	and.b32  	%r126, %r54, 1;
	setp.eq.b32 	%p14, %r126, 1;
	not.pred 	%p15, %p14;
	@%p15 bra 	$L__BB0_20;
	add.s32 	%r127, %r145, %r3;
	rem.u32 	%r128, %r127, %r4;
	shl.b32 	%r129, %r128, 2;
	mov.u32 	%r130, cache;
	add.s32 	%r131, %r130, %r129;
	ld.shared.f32 	%f49, [%r131];
	add.f32 	%f59, %f59, %f49;
$L__BB0_20:
	cvt.rn.f32.s32 	%f50, %r54;
	div.rn.f32 	%f51, %f59, %f50;
	cvta.to.global.u64 	%rd14, %rd2;
	mul.wide.s32 	%rd15, %r3, 4;
	add.s64 	%rd16, %rd14, %rd15;
	st.global.f32 	[%rd16], %f51;
$L__BB0_21:
	ret;

}


// ===== COMPILED SASS (sm_100) =====

	.target	sm_100

	.elftype	@"ET_EXEC"


//--------------------- .note.nv.tkinfo           --------------------------
	.section	.note.nv.tkinfo,"",@"SHT_NOTE"
	.sectionflags	@"SHF_NOTE_NV_TKINFO"
	.tkinfo
        /*0018*/ 	.word	0x00000002
        /*0030*/ 	.string	""
        /*0030*/ 	.string	"ptxas"
        /*0030*/ 	.string	"Cuda compilation tools, release 13.0, V13.0.88"
        /*0030*/ 	.string	"Build cuda_13.0.r13.0/compiler.36424714_0"
        /*0030*/ 	.string	"-arch sm_100 -m 64 "



//--------------------- .note.nv.cuinfo           --------------------------
	.section	.note.nv.cuinfo,"",@"SHT_NOTE"
	.sectionflags	@"SHF_NOTE_NV_CUINFO"
        /*0018*/ 	.short	0x0002
        /*001a*/ 	.short	0x0064
        /*001c*/ 	.short	0x0082
	.zero		2


//--------------------- .nv.info                  --------------------------
	.section	.nv.info,"",@"SHT_CUDA_INFO"
	.align	4


	//----- nvinfo : EIATTR_REGCOUNT
	.align		4
        /*0000*/ 	.byte	0x04, 0x2f
        /*0002*/ 	.short	(.L_1 - .L_0)
	.align		4
.L_0:
        /*0004*/ 	.word	index@(_Z18DeviceCalculateSMAPfiS_ii)
        /*0008*/ 	.word	0x00000020


	//----- nvinfo : EIATTR_FRAME_SIZE
	.align		4
.L_1:
        /*000c*/ 	.byte	0x04, 0x11
        /*000e*/ 	.short	(.L_3 - .L_2)
	.align		4
.L_2:
        /*0010*/ 	.word	index@($__internal_0_$__cuda_sm3x_div_rn_noftz_f32_slowpath)
        /*0014*/ 	.word	0x00000000


	//----- nvinfo : EIATTR_FRAME_SIZE
	.align		4
.L_3:
        /*0018*/ 	.byte	0x04, 0x11
        /*001a*/ 	.short	(.L_5 - .L_4)
	.align		4
.L_4:
        /*001c*/ 	.word	index@(_Z18DeviceCalculateSMAPfiS_ii)
        /*0020*/ 	.word	0x00000000


	//----- nvinfo : EIATTR_MIN_STACK_SIZE
	.align		4
.L_5:
        /*0024*/ 	.byte	0x04, 0x12
        /*0026*/ 	.short	(.L_7 - .L_6)
	.align		4
.L_6:
        /*0028*/ 	.word	index@(_Z18DeviceCalculateSMAPfiS_ii)
        /*002c*/ 	.word	0x00000000
.L_7:


//--------------------- .nv.compat                --------------------------
	.section	.nv.compat,"",@"SHT_CUDA_COMPAT_INFO"
	.align	4
        /*0000*/ 	.byte	0x02, 0x09, 0x00, 0x00, 0x02, 0x02, 0x01, 0x00, 0x02, 0x05, 0x05, 0x00, 0x03, 0x07, 0x01, 0x01
        /*0010*/ 	.byte	0x02, 0x03, 0x00, 0x00, 0x02, 0x06, 0x01, 0x00, 0x04, 0x0b, 0x08, 0x00, 0x01, 0x00, 0x00, 0x00
        /*0020*/ 	.byte	0x00, 0x00, 0x00, 0x00


//--------------------- .nv.info._Z18DeviceCalculateSMAPfiS_ii --------------------------
	.section	.nv.info._Z18DeviceCalculateSMAPfiS_ii,"",@"SHT_CUDA_INFO"
	.sectionflags	@""
	.align	4


	//----- nvinfo : EIATTR_CUDA_API_VERSION
	.align		4
        /*0000*/ 	.byte	0x04, 0x37
        /*0002*/ 	.short	(.L_9 - .L_8)
.L_8:
        /*0004*/ 	.word	0x00000082


	//----- nvinfo : EIATTR_KPARAM_INFO
	.align		4
.L_9:
        /*0008*/ 	.byte	0x04, 0x17
        /*000a*/ 	.short	(.L_11 - .L_10)
.L_10:
        /*000c*/ 	.word	0x00000000
        /*0010*/ 	.short	0x0004
        /*0012*/ 	.short	0x001c
        /*0014*/ 	.byte	0x00, 0xf0, 0x11, 0x00


	//----- nvinfo : EIATTR_KPARAM_INFO
	.align		4
.L_11:
        /*0018*/ 	.byte	0x04, 0x17
        /*001a*/ 	.short	(.L_13 - .L_12)
.L_12:
        /*001c*/ 	.word	0x00000000
        /*0020*/ 	.short	0x0003
        /*0022*/ 	.short	0x0018
        /*0024*/ 	.byte	0x00, 0xf0, 0x11, 0x00


	//----- nvinfo : EIATTR_KPARAM_INFO
	.align		4
.L_13:
        /*0028*/ 	.byte	0x04, 0x17
        /*002a*/ 	.short	(.L_15 - .L_14)
.L_14:
        /*002c*/ 	.word	0x00000000
        /*0030*/ 	.short	0x0002
        /*0032*/ 	.short	0x0010
        /*0034*/ 	.byte	0x00, 0xf5, 0x21, 0x00


	//----- nvinfo : EIATTR_KPARAM_INFO
	.align		4
.L_15:
        /*0038*/ 	.byte	0x04, 0x17
        /*003a*/ 	.short	(.L_17 - .L_16)
.L_16:
        /*003c*/ 	.word	0x00000000
        /*0040*/ 	.short	0x0001
        /*0042*/ 	.short	0x0008
        /*0044*/ 	.byte	0x00, 0xf0, 0x11, 0x00


	//----- nvinfo : EIATTR_KPARAM_INFO
	.align		4
.L_17:
        /*0048*/ 	.byte	0x04, 0x17
        /*004a*/ 	.short	(.L_19 - .L_18)
.L_18:
        /*004c*/ 	.word	0x00000000
        /*0050*/ 	.short	0x0000
        /*0052*/ 	.short	0x0000
        /*0054*/ 	.byte	0x00, 0xf5, 0x21, 0x00


	//----- nvinfo : EIATTR_SPARSE_MMA_MASK
	.align		4
.L_19:
        /*0058*/ 	.byte	0x03, 0x50
        /*005a*/ 	.short	0x0000


	//----- nvinfo : EIATTR_MAXREG_COUNT
	.align		4
        /*005c*/ 	.byte	0x03, 0x1b
        /*005e*/ 	.short	0x00ff


	//----- nvinfo : EIATTR_NUM_BARRIERS
	.align		4
        /*0060*/ 	.byte	0x02, 0x4c
        /*0062*/ 	.byte	0x01
	.zero		1


	//----- nvinfo : EIATTR_MERCURY_ISA_VERSION
	.align		4
        /*0064*/ 	.byte	0x03, 0x5f
        /*0066*/ 	.short	0x0101


	//----- nvinfo : EIATTR_VRC_CTA_INIT_COUNT
	.align		4
        /*0068*/ 	.byte	0x02, 0x4a
	.zero		1
	.zero		1


	//----- nvinfo : EIATTR_EXIT_INSTR_OFFSETS
	.align		4
        /*006c*/ 	.byte	0x04, 0x1c
        /*006e*/ 	.short	(.L_21 - .L_20)


	//   ....[0]....
.L_20:
        /*0070*/ 	.word	0x00000070


	//   ....[1]....
        /*0074*/ 	.word	0x00001f80


	//----- nvinfo : EIATTR_CRS_STACK_SIZE
	.align		4
.L_21:
        /*0078*/ 	.byte	0x04, 0x1e
        /*007a*/ 	.short	(.L_23 - .L_22)
.L_22:
        /*007c*/ 	.word	0x00000000


	//----- nvinfo : EIATTR_CBANK_PARAM_SIZE
	.align		4
.L_23:
        /*0080*/ 	.byte	0x03, 0x19
        /*0082*/ 	.short	0x0020


	//----- nvinfo : EIATTR_PARAM_CBANK
	.align		4
        /*0084*/ 	.byte	0x04, 0x0a
        /*0086*/ 	.short	(.L_25 - .L_24)
	.align		4
.L_24:
        /*0088*/ 	.word	index@(.nv.constant0._Z18DeviceCalculateSMAPfiS_ii)
        /*008c*/ 	.short	0x0380
        /*008e*/ 	.short	0x0020


	//----- nvinfo : EIATTR_SW_WAR
	.align		4
.L_25:
        /*0090*/ 	.byte	0x04, 0x36
        /*0092*/ 	.short	(.L_27 - .L_26)
.L_26:
        /*0094*/ 	.word	0x00000008
.L_27:


//--------------------- .nv.callgraph             --------------------------
	.section	.nv.callgraph,"",@"SHT_CUDA_CALLGRAPH"
	.align	4
	.sectionentsize	8
	.align		4
        /*0000*/ 	.word	0x00000000
	.align		4
        /*0004*/ 	.word	0xffffffff
	.align		4
        /*0008*/ 	.word	0x00000000
	.align		4
        /*000c*/ 	.word	0xfffffffe
	.align		4
        /*0010*/ 	.word	0x00000000
	.align		4
        /*0014*/ 	.word	0xfffffffd
	.align		4
        /*0018*/ 	.word	0x00000000
	.align		4
        /*001c*/ 	.word	0xfffffffc


//--------------------- .text._Z18DeviceCalculateSMAPfiS_ii --------------------------
	.section	.text._Z18DeviceCalculateSMAPfiS_ii,"ax",@progbits
	.align	128
        .global         _Z18DeviceCalculateSMAPfiS_ii
        .type           _Z18DeviceCalculateSMAPfiS_ii,@function
        .size           _Z18DeviceCalculateSMAPfiS_ii,(.L_x_26 - _Z18DeviceCalculateSMAPfiS_ii)
        .other          _Z18DeviceCalculateSMAPfiS_ii,@"STO_CUDA_ENTRY STV_DEFAULT"
_Z18DeviceCalculateSMAPfiS_ii:
.text._Z18DeviceCalculateSMAPfiS_ii:
[----:B------:R-:W-:Y:S01]  /*0000*/  LDC R1, c[0x0][0x37c] ;  /* 0x0000df00ff017b82 */ /* 0x000fe20000000800 */
[----:B------:R-:W0:Y:S07]  /*0010*/  S2R R0, SR_TID.X ;  /* 0x0000000000007919 */ /* 0x000e2e0000002100 */
[----:B------:R-:W0:Y:S01]  /*0020*/  S2UR UR4, SR_CTAID.X ;  /* 0x00000000000479c3 */ /* 0x000e220000002500 */
[----:B------:R-:W1:Y:S07]  /*0030*/  LDCU UR5, c[0x0][0x398] ;  /* 0x00007300ff0577ac */ /* 0x000e6e0008000800 */
[----:B------:R-:W0:Y:S02]  /*0040*/  LDC R3, c[0x0][0x360] ;  /* 0x0000d800ff037b82 */ /* 0x000e240000000800 */
[----:B0-----:R-:W-:-:S05]  /*0050*/  IMAD R2, R3, UR4, R0 ;  /* 0x0000000403027c24 */ /* 0x001fca000f8e0200 */
[----:B-1----:R-:W-:-:S13]  /*0060*/  ISETP.GE.AND P0, PT, R2, UR5, PT ;  /* 0x0000000502007c0c */ /* 0x002fda000bf06270 */
[----:B------:R-:W-:Y:S05]  /*0070*/  @P0 EXIT ;  /* 0x000000000000094d */ /* 0x000fea0003800000 */
[----:B------:R-:W0:Y:S01]  /*0080*/  LDCU UR9, c[0x0][0x39c] ;  /* 0x00007380ff0977ac */ /* 0x000e220008000800 */
[----:B------:R-:W1:Y:S01]  /*0090*/  LDCU.64 UR10, c[0x0][0x358] ;  /* 0x00006b00ff0a77ac */ /* 0x000e620008000a00 */
[----:B0-----:R-:W-:-:S05]  /*00a0*/  VIADD R4, R3, UR9 ;  /* 0x0000000903047c36 */ /* 0x001fca0008000000 */
[----:B------:R-:W-:-:S13]  /*00b0*/  ISETP.GE.U32.AND P0, PT, R4, UR9, PT ;  /* 0x0000000904007c0c */ /* 0x000fda000bf06070 */
[----:B-1----:R-:W-:Y:S05]  /*00c0*/  @!P0 BRA `(.L_x_0) ;  /* 0x0000000c00548947 */ /* 0x002fea0003800000 */
[----:B------:R-:W0:Y:S01]  /*00d0*/  I2F.U32.RP R5, R3 ;  /* 0x0000000300057306 */ /* 0x000e220000209000 */
[----:B------:R-:W-:-:S07]  /*00e0*/  ISETP.NE.U32.AND P2, PT, R3, RZ, PT ;  /* 0x000000ff0300720c */ /* 0x000fce0003f45070 */
[----:B0-----:R-:W0:Y:S02]  /*00f0*/  MUFU.RCP R5, R5 ;  /* 0x0000000500057308 */ /* 0x001e240000001000 */
[----:B0-----:R-:W-:Y:S02]  /*0100*/  VIADD R6, R5, 0xffffffe ;  /* 0x0ffffffe05067836 */ /* 0x001fe40000000000 */
[----:B------:R-:W-:-:S04]  /*0110*/  HFMA2 R5, -RZ, RZ, 0, 0 ;  /* 0x00000000ff057431 */ /* 0x000fc800000001ff */
[----:B------:R0:W1:Y:S02]  /*0120*/  F2I.FTZ.U32.TRUNC.NTZ R7, R6 ;  /* 0x0000000600077305 */ /* 0x000064000021f000 */
[----:B0-----:R-:W-:Y:S01]  /*0130*/  IMAD.MOV.U32 R6, RZ, RZ, RZ ;  /* 0x000000ffff067224 */ /* 0x001fe200078e00ff */
[----:B-1----:R-:W-:-:S05]  /*0140*/  IADD3 R8, PT, PT, RZ, -R7, RZ ;  /* 0x80000007ff087210 */ /* 0x002fca0007ffe0ff */
[----:B------:R-:W-:-:S04]  /*0150*/  IMAD R9, R8, R3, RZ ;  /* 0x0000000308097224 */ /* 0x000fc800078e02ff */
[----:B------:R-:W-:-:S06]  /*0160*/  IMAD.HI.U32 R7, R7, R9, R6 ;  /* 0x0000000907077227 */ /* 0x000fcc00078e0006 */
[----:B------:R-:W-:-:S04]  /*0170*/  IMAD.HI.U32 R7, R7, R4, RZ ;  /* 0x0000000407077227 */ /* 0x000fc800078e00ff */
[----:B------:R-:W-:-:S04]  /*0180*/  IMAD.MOV R8, RZ, RZ, -R7 ;  /* 0x000000ffff087224 */ /* 0x000fc800078e0a07 */
[----:B------:R-:W-:-:S05]  /*0190*/  IMAD R8, R3, R8, R4 ;  /* 0x0000000803087224 */ /* 0x000fca00078e0204 */
[----:B------:R-:W-:-:S13]  /*01a0*/  ISETP.GE.U32.AND P0, PT, R8, R3, PT ;  /* 0x000000030800720c */ /* 0x000fda0003f06070 */
[----:B------:R-:W-:Y:S01]  /*01b0*/  @P0 IADD3 R8, PT, PT, R8, -R3, RZ ;  /* 0x8000000308080210 */ /* 0x000fe20007ffe0ff */
[----:B------:R-:W-:-:S03]  /*01c0*/  @P0 VIADD R7, R7, 0x1 ;  /* 0x0000000107070836 */ /* 0x000fc60000000000 */
[----:B------:R-:W-:-:S13]  /*01d0*/  ISETP.GE.U32.AND P1, PT, R8, R3, PT ;  /* 0x000000030800720c */ /* 0x000fda0003f26070 */
[----:B------:R-:W-:Y:S01]  /*01e0*/  @P1 VIADD R7, R7, 0x1 ;  /* 0x0000000107071836 */ /* 0x000fe20000000000 */
[----:B------:R-:W-:-:S04]  /*01f0*/  @!P2 LOP3.LUT R7, RZ, R3, RZ, 0x33, !PT ;  /* 0x00000003ff07a212 */ /* 0x000fc800078e33ff */
[C---:B------:R-:W-:Y:S02]  /*0200*/  ISETP.GE.U32.AND P0, PT, R7.reuse, 0x4, PT ;  /* 0x000000040700780c */ /* 0x040fe40003f06070 */
[----:B------:R-:W-:-:S04]  /*0210*/  VIMNMX.U32 R7, PT, PT, R7, 0x1, !PT ;  /* 0x0000000107077848 */ /* 0x000fc80007fe0000 */
[----:B------:R-:W-:-:S07]  /*0220*/  LOP3.LUT R6, R7, 0x3, RZ, 0xc0, !PT ;  /* 0x0000000307067812 */ /* 0x000fce00078ec0ff */
[----:B------:R-:W-:Y:S05]  /*0230*/  @!P0 BRA `(.L_x_1) ;  /* 0x0000000800b48947 */ /* 0x000fea0003800000 */
[----:B------:R-:W0:Y:S01]  /*0240*/  S2UR UR5, SR_CgaCtaId ;  /* 0x00000000000579c3 */ /* 0x000e220000008800 */
[----:B------:R-:W-:Y:S01]  /*0250*/  LOP3.LUT R5, R7, 0xfffffffc, RZ, 0xc0, !PT ;  /* 0xfffffffc07057812 */ /* 0x000fe200078ec0ff */
[----:B------:R-:W-:Y:S01]  /*0260*/  UMOV UR4, 0x400 ;  /* 0x0000040000047882 */ /* 0x000fe20000000000 */
[C-C-:B------:R-:W-:Y:S01]  /*0270*/  IMAD.IADD R11, R3.reuse, 0x1, R0.reuse ;  /* 0x00000001030b7824 */ /* 0x140fe200078e0200 */
[C---:B------:R-:W-:Y:S01]  /*0280*/  LEA R26, R3.reuse, R0, 0x1 ;  /* 0x00000000031a7211 */ /* 0x040fe200078e08ff */
[--C-:B------:R-:W-:Y:S02]  /*0290*/  IMAD R22, R3, 0x3, R0.reuse ;  /* 0x0000000303167824 */ /* 0x100fe400078e0200 */
[----:B------:R-:W-:Y:S01]  /*02a0*/  IMAD.MOV R8, RZ, RZ, -R5 ;  /* 0x000000ffff087224 */ /* 0x000fe200078e0a05 */
[----:B------:R-:W1:Y:S01]  /*02b0*/  LDC.64 R14, c[0x0][0x380] ;  /* 0x0000e000ff0e7b82 */ /* 0x000e620000000a00 */
[----:B------:R-:W-:-:S03]  /*02c0*/  IMAD.MOV.U32 R19, RZ, RZ, R0 ;  /* 0x000000ffff137224 */ /* 0x000fc600078e0000 */
[----:B------:R-:W-:Y:S01]  /*02d0*/  ISETP.GE.AND P0, PT, R8, RZ, PT ;  /* 0x000000ff0800720c */ /* 0x000fe20003f06270 */
[----:B0-----:R-:W-:-:S06]  /*02e0*/  ULEA UR4, UR5, UR4, 0x18 ;  /* 0x0000000405047291 */ /* 0x001fcc000f8ec0ff */
[----:B------:R-:W-:-:S06]  /*02f0*/  LEA R10, R0, UR4, 0x2 ;  /* 0x00000004000a7c11 */ /* 0x000fcc000f8e10ff */
[----:B------:R-:W-:Y:S05]  /*0300*/  @P0 BRA `(.L_x_2) ;  /* 0x0000000800240947 */ /* 0x000fea0003800000 */
[----:B------:R-:W-:Y:S01]  /*0310*/  IMAD.MOV R7, RZ, RZ, -R8 ;  /* 0x000000ffff077224 */ /* 0x000fe200078e0a08 */
[----:B------:R-:W-:-:S04]  /*0320*/  PLOP3.LUT P0, PT, PT, PT, PT, 0x80, 0x8 ;  /* 0x000000000008781c */ /* 0x000fc80003f0f070 */
[----:B------:R-:W-:-:S13]  /*0330*/  ISETP.GT.AND P1, PT, R7, 0xc, PT ;  /* 0x0000000c0700780c */ /* 0x000fda0003f24270 */
[----:B------:R-:W-:Y:S05]  /*0340*/  @!P1 BRA `(.L_x_3) ;  /* 0x0000000400549947 */ /* 0x000fea0003800000 */
[----:B------:R-:W0:Y:S01]  /*0350*/  LDC.64 R16, c[0x0][0x380] ;  /* 0x0000e000ff107b82 */ /* 0x000e220000000a00 */
[----:B------:R-:W-:-:S13]  /*0360*/  PLOP3.LUT P0, PT, PT, PT, PT, 0x8, 0x80 ;  /* 0x000000000080781c */ /* 0x000fda0003f0e170 */
.L_x_4:
[----:B0-----:R-:W-:-:S04]  /*0370*/  IMAD.WIDE.U32 R28, R19, 0x4, R16 ;  /* 0x00000004131c7825 */ /* 0x001fc800078e0010 */
[--C-:B------:R-:W-:Y:S02]  /*0380*/  IMAD.WIDE.U32 R24, R11, 0x4, R16.reuse ;  /* 0x000000040b187825 */ /* 0x100fe400078e0010 */
[----:B--2---:R0:W2:Y:S02]  /*0390*/  LDG.E R29, desc[UR10][R28.64] ;  /* 0x0000000a1c1d7981 */ /* 0x0040a4000c1e1900 */
[--C-:B------:R-:W-:Y:S02]  /*03a0*/  IMAD.WIDE.U32 R20, R26, 0x4, R16.reuse ;  /* 0x000000041a147825 */ /* 0x100fe400078e0010 */
[----:B------:R-:W3:Y:S02]  /*03b0*/  LDG.E R25, desc[UR10][R24.64] ;  /* 0x0000000a18197981 */ /* 0x000ee4000c1e1900 */
[----:B------:R-:W-:Y:S02]  /*03c0*/  IMAD.WIDE.U32 R12, R22, 0x4, R16 ;  /* 0x00000004160c7825 */ /* 0x000fe400078e0010 */
[----:B------:R4:W5:Y:S01]  /*03d0*/  LDG.E R27, desc[UR10][R20.64] ;  /* 0x0000000a141b7981 */ /* 0x000962000c1e1900 */
[----:B0-----:R-:W-:-:S03]  /*03e0*/  LEA R28, R3, R19, 0x2 ;  /* 0x00000013031c7211 */ /* 0x001fc600078e10ff */
[----:B------:R0:W5:Y:S02]  /*03f0*/  LDG.E R9, desc[UR10][R12.64] ;  /* 0x0000000a0c097981 */ /* 0x000164000c1e1900 */
[----:B----4-:R-:W-:-:S04]  /*0400*/  IMAD.WIDE.U32 R20, R28, 0x4, R16 ;  /* 0x000000041c147825 */ /* 0x010fc800078e0010 */
[C---:B0-----:R-:W-:Y:S01]  /*0410*/  IMAD R12, R3.reuse, 0x4, R11 ;  /* 0x00000004030c7824 */ /* 0x041fe200078e020b */
[----:B------:R0:W4:Y:S01]  /*0420*/  LDG.E R7, desc[UR10][R20.64] ;  /* 0x0000000a14077981 */ /* 0x000122000c1e1900 */
[----:B------:R-:W-:Y:S02]  /*0430*/  IMAD R11, R3, 0x4, R26 ;  /* 0x00000004030b7824 */ /* 0x000fe400078e021a */
[----:B------:R-:W-:-:S05]  /*0440*/  IMAD.WIDE.U32 R18, R12, 0x4, R16 ;  /* 0x000000040c127825 */ /* 0x000fca00078e0010 */
[----:B------:R1:W4:Y:S01]  /*0450*/  LDG.E R13, desc[UR10][R18.64] ;  /* 0x0000000a120d7981 */ /* 0x000322000c1e1900 */
[----:B0-----:R-:W-:-:S05]  /*0460*/  IMAD.WIDE.U32 R20, R11, 0x4, R16 ;  /* 0x000000040b147825 */ /* 0x001fca00078e0010 */
[----:B------:R0:W4:Y:S01]  /*0470*/  LDG.E R26, desc[UR10][R20.64] ;  /* 0x0000000a141a7981 */ /* 0x000122000c1e1900 */
[C---:B------:R-:W-:Y:S01]  /*0480*/  LEA R24, R3.reuse, R22, 0x2 ;  /* 0x0000001603187211 */ /* 0x040fe200078e10ff */
[C-C-:B-1----:R-:W-:Y:S01]  /*0490*/  IMAD R18, R3.reuse, 0x4, R10.reuse ;  /* 0x0000000403127824 */ /* 0x142fe200078e020a */
[C---:B------:R-:W-:Y:S01]  /*04a0*/  LEA R28, R3.reuse, R28, 0x2 ;  /* 0x0000001c031c7211 */ /* 0x040fe200078e10ff */
[----:B------:R-:W-:Y:S02]  /*04b0*/  IMAD R19, R3, 0x8, R10 ;  /* 0x0000000803137824 */ /* 0x000fe400078e020a */
[----:B------:R-:W-:-:S06]  /*04c0*/  IMAD.WIDE.U32 R22, R24, 0x4, R16 ;  /* 0x0000000418167825 */ /* 0x000fcc00078e0010 */
[----:B------:R-:W4:Y:S04]  /*04d0*/  LDG.E R22, desc[UR10][R22.64] ;  /* 0x0000000a16167981 */ /* 0x000f28000c1e1900 */
[----:B--2---:R1:W-:Y:S04]  /*04e0*/  STS [R10], R29 ;  /* 0x0000001d0a007388 */ /* 0x0043e80000000800 */
[----:B---3--:R2:W-:Y:S04]  /*04f0*/  STS [R18], R25 ;  /* 0x0000001912007388 */ /* 0x0085e80000000800 */
[----:B-----5:R3:W-:Y:S01]  /*0500*/  STS [R19], R27 ;  /* 0x0000001b13007388 */ /* 0x0207e20000000800 */
[C---:B-1----:R-:W-:Y:S01]  /*0510*/  LEA R29, R3.reuse, R10, 0x4 ;  /* 0x0000000a031d7211 */ /* 0x042fe200078e20ff */
[----:B--2---:R-:W-:-:S02]  /*0520*/  IMAD R25, R3, 0x4, R12 ;  /* 0x0000000403197824 */ /* 0x004fc400078e020c */
[----:B---3--:R-:W-:-:S04]  /*0530*/  IMAD.WIDE.U32 R18, R28, 0x4, R16 ;  /* 0x000000041c127825 */ /* 0x008fc800078e0010 */
[----:B------:R-:W-:Y:S01]  /*0540*/  IMAD R27, R3, 0xc, R10 ;  /* 0x0000000c031b7824 */ /* 0x000fe200078e020a */
[----:B------:R1:W2:Y:S01]  /*0550*/  LDG.E R23, desc[UR10][R18.64] ;  /* 0x0000000a12177981 */ /* 0x0002a2000c1e1900 */
[----:B0-----:R-:W-:Y:S01]  /*0560*/  IMAD.WIDE.U32 R20, R25, 0x4, R16 ;  /* 0x0000000419147825 */ /* 0x001fe200078e0010 */
[----:B------:R-:W-:-:S03]  /*0570*/  LEA R28, R3, R28, 0x2 ;  /* 0x0000001c031c7211 */ /* 0x000fc600078e10ff */
[C---:B------:R-:W-:Y:S01]  /*0580*/  IMAD R12, R3.reuse, 0x4, R11 ;  /* 0x00000004030c7824 */ /* 0x040fe200078e020b */
[----:B------:R0:W-:Y:S03]  /*0590*/  STS [R27], R9 ;  /* 0x000000091b007388 */ /* 0x0001e60000000800 */
[----:B------:R-:W-:Y:S01]  /*05a0*/  IMAD.WIDE.U32 R10, R12, 0x4, R16 ;  /* 0x000000040c0a7825 */ /* 0x000fe200078e0010 */
[----:B------:R3:W5:Y:S03]  /*05b0*/  LDG.E R20, desc[UR10][R20.64] ;  /* 0x0000000a14147981 */ /* 0x000766000c1e1900 */
[C---:B-1----:R-:W-:Y:S01]  /*05c0*/  IMAD R19, R3.reuse, 0x4, R29 ;  /* 0x0000000403137824 */ /* 0x042fe200078e021d */
[----:B----4-:R1:W-:Y:S01]  /*05d0*/  STS [R29], R7 ;  /* 0x000000071d007388 */ /* 0x0103e20000000800 */
[----:B0-----:R-:W-:-:S03]  /*05e0*/  IMAD R9, R3, 0x4, R25 ;  /* 0x0000000403097824 */ /* 0x001fc600078e0219 */
[----:B------:R0:W4:Y:S01]  /*05f0*/  LDG.E R27, desc[UR10][R10.64] ;  /* 0x0000000a0a1b7981 */ /* 0x000122000c1e1900 */
[C---:B---3--:R-:W-:Y:S02]  /*0600*/  IMAD R21, R3.reuse, 0x4, R24 ;  /* 0x0000000403157824 */ /* 0x048fe400078e0218 */
[----:B-1----:R-:W-:Y:S01]  /*0610*/  IMAD R7, R3, 0x8, R29 ;  /* 0x0000000803077824 */ /* 0x002fe200078e021d */
[----:B------:R1:W-:Y:S01]  /*0620*/  STS [R19], R13 ;  /* 0x0000000d13007388 */ /* 0x0003e20000000800 */
[----:B------:R-:W-:-:S03]  /*0630*/  IMAD.WIDE.U32 R24, R28, 0x4, R16 ;  /* 0x000000041c187825 */ /* 0x000fc600078e0010 */
[----:B------:R3:W-:Y:S01]  /*0640*/  STS [R7], R26 ;  /* 0x0000001a07007388 */ /* 0x0007e20000000800 */
[----:B0-----:R-:W-:-:S03]  /*0650*/  IMAD.WIDE.U32 R10, R9, 0x4, R16 ;  /* 0x00000004090a7825 */ /* 0x001fc600078e0010 */
[----:B------:R-:W4:Y:S01]  /*0660*/  LDG.E R24, desc[UR10][R24.64] ;  /* 0x0000000a18187981 */ /* 0x000f22000c1e1900 */
[----:B-1----:R-:W-:Y:S01]  /*0670*/  IMAD.WIDE.U32 R18, R21, 0x4, R16 ;  /* 0x0000000415127825 */ /* 0x002fe200078e0010 */
[----:B---3--:R-:W-:-:S03]  /*0680*/  LEA R7, R3, R12, 0x2 ;  /* 0x0000000c03077211 */ /* 0x008fc600078e10ff */
[----:B------:R-:W-:Y:S02]  /*0690*/  IMAD R21, R3, 0x4, R21 ;  /* 0x0000000403157824 */ /* 0x000fe400078e0215 */
[----:B------:R-:W3:Y:S02]  /*06a0*/  LDG.E R18, desc[UR10][R18.64] ;  /* 0x0000000a12127981 */ /* 0x000ee4000c1e1900 */
[--C-:B------:R-:W-:Y:S02]  /*06b0*/  IMAD.WIDE.U32 R12, R21, 0x4, R16.reuse ;  /* 0x00000004150c7825 */ /* 0x100fe400078e0010 */
[----:B------:R0:W3:Y:S04]  /*06c0*/  LDG.E R25, desc[UR10][R10.64] ;  /* 0x0000000a0a197981 */ /* 0x0000e8000c1e1900 */
[----:B------:R1:W3:Y:S01]  /*06d0*/  LDG.E R12, desc[UR10][R12.64] ;  /* 0x0000000a0c0c7981 */ /* 0x0002e2000c1e1900 */
[----:B0-----:R-:W-:-:S05]  /*06e0*/  IMAD.WIDE.U32 R10, R7, 0x4, R16 ;  /* 0x00000004070a7825 */ /* 0x001fca00078e0010 */
[----:B------:R0:W3:Y:S01]  /*06f0*/  LDG.E R19, desc[UR10][R10.64] ;  /* 0x0000000a0a137981 */ /* 0x0000e2000c1e1900 */
[----:B------:R-:W-:-:S05]  /*0700*/  IMAD R26, R3, 0xc, R29 ;  /* 0x0000000c031a7824 */ /* 0x000fca00078e021d */
[----:B------:R1:W-:Y:S02]  /*0710*/  STS [R26], R22 ;  /* 0x000000161a007388 */ /* 0x0003e40000000800 */
[----:B-1----:R-:W-:-:S05]  /*0720*/  IMAD R22, R3, 0x10, R29 ;  /* 0x0000001003167824 */ /* 0x002fca00078e021d */
[C---:B------:R-:W-:Y:S01]  /*0730*/  LEA R13, R3.reuse, R22, 0x2 ;  /* 0x00000016030d7211 */ /* 0x040fe200078e10ff */
[C-C-:B0-----:R-:W-:Y:S02]  /*0740*/  IMAD R11, R3.reuse, 0xc, R22.reuse ;  /* 0x0000000c030b7824 */ /* 0x141fe400078e0216 */
[----:B------:R-:W-:-:S05]  /*0750*/  IMAD R29, R3, 0x10, R22 ;  /* 0x00000010031d7824 */ /* 0x000fca00078e0216 */
[----:B------:R-:W-:Y:S01]  /*0760*/  LEA R10, R3, R29, 0x2 ;  /* 0x0000001d030a7211 */ /* 0x000fe200078e10ff */
[----:B------:R-:W-:-:S05]  /*0770*/  VIADD R8, R8, 0x10 ;  /* 0x0000001008087836 */ /* 0x000fca0000000000 */
[----:B------:R-:W-:Y:S01]  /*0780*/  ISETP.GE.AND P1, PT, R8, -0xc, PT ;  /* 0xfffffff40800780c */ /* 0x000fe20003f26270 */
[C---:B------:R-:W-:Y:S01]  /*0790*/  IMAD R26, R3.reuse, 0x4, R7 ;  /* 0x00000004031a7824 */ /* 0x040fe200078e0207 */
[----:B--2---:R-:W-:Y:S04]  /*07a0*/  STS [R22], R23 ;  /* 0x0000001716007388 */ /* 0x004fe80000000800 */
[----:B-----5:R0:W-:Y:S02]  /*07b0*/  STS [R13], R20 ;  /* 0x000000140d007388 */ /* 0x0201e40000000800 */
[C---:B0-----:R-:W-:Y:S02]  /*07c0*/  IMAD R20, R3.reuse, 0x8, R22 ;  /* 0x0000000803147824 */ /* 0x041fe400078e0216 */
[----:B------:R-:W-:-:S03]  /*07d0*/  IMAD R13, R3, 0xc, R29 ;  /* 0x0000000c030d7824 */ /* 0x000fc600078e021d */
[----:B----4-:R-:W-:Y:S04]  /*07e0*/  STS [R20], R27 ;  /* 0x0000001b14007388 */ /* 0x010fe80000000800 */
[----:B---3--:R0:W-:Y:S04]  /*07f0*/  STS [R11], R18 ;  /* 0x000000120b007388 */ /* 0x0081e80000000800 */
[----:B------:R-:W-:Y:S01]  /*0800*/  STS [R29], R24 ;  /* 0x000000181d007388 */ /* 0x000fe20000000800 */
[----:B0-----:R-:W-:-:S03]  /*0810*/  IMAD R18, R3, 0x8, R29 ;  /* 0x0000000803127824 */ /* 0x001fc600078e021d */
[----:B------:R0:W-:Y:S04]  /*0820*/  STS [R10], R25 ;  /* 0x000000190a007388 */ /* 0x0001e80000000800 */
[----:B------:R1:W-:Y:S04]  /*0830*/  STS [R18], R19 ;  /* 0x0000001312007388 */ /* 0x0003e80000000800 */
[----:B------:R2:W-:Y:S01]  /*0840*/  STS [R13], R12 ;  /* 0x0000000c0d007388 */ /* 0x0005e20000000800 */
[C---:B------:R-:W-:Y:S01]  /*0850*/  IMAD R11, R3.reuse, 0x4, R9 ;  /* 0x00000004030b7824 */ /* 0x040fe200078e0209 */
[C---:B------:R-:W-:Y:S01]  /*0860*/  LEA R22, R3.reuse, R21, 0x2 ;  /* 0x0000001503167211 */ /* 0x040fe200078e10ff */
[C---:B0-----:R-:W-:Y:S01]  /*0870*/  IMAD R10, R3.reuse, 0x10, R29 ;  /* 0x00000010030a7824 */ /* 0x041fe200078e021d */
[----:B-1----:R-:W-:Y:S01]  /*0880*/  LEA R19, R3, R28, 0x2 ;  /* 0x0000001c03137211 */ /* 0x002fe200078e10ff */
[----:B------:R-:W-:Y:S06]  /*0890*/  @!P1 BRA `(.L_x_4) ;  /* 0xfffffff800b49947 */ /* 0x000fec000383ffff */
.L_x_3:
[----:B------:R-:W-:-:S05]  /*08a0*/  IMAD.MOV R7, RZ, RZ, -R8 ;  /* 0x000000ffff077224 */ /* 0x000fca00078e0a08 */
[----:B------:R-:W-:-:S13]  /*08b0*/  ISETP.GT.AND P1, PT, R7, 0x4, PT ;  /* 0x000000040700780c */ /* 0x000fda0003f24270 */
[----:B------:R-:W-:Y:S05]  /*08c0*/  @!P1 BRA `(.L_x_5) ;  /* 0x0000000000ac9947 */ /* 0x000fea0003800000 */
[----:B--2---:R-:W0:Y:S01]  /*08d0*/  LDC.64 R12, c[0x0][0x380] ;  /* 0x0000e000ff0c7b82 */ /* 0x004e220000000a00 */
[C---:B------:R-:W-:Y:S02]  /*08e0*/  LEA R7, R3.reuse, R19, 0x2 ;  /* 0x0000001303077211 */ /* 0x040fe400078e10ff */
[----:B------:R-:W-:Y:S01]  /*08f0*/  LEA R27, R3, R22, 0x2 ;  /* 0x00000016031b7211 */ /* 0x000fe200078e10ff */
[----:B0-----:R-:W-:-:S04]  /*0900*/  IMAD.WIDE.U32 R16, R11, 0x4, R12 ;  /* 0x000000040b107825 */ /* 0x001fc800078e000c */
[--C-:B------:R-:W-:Y:S01]  /*0910*/  IMAD.WIDE.U32 R20, R19, 0x4, R12.reuse ;  /* 0x0000000413147825 */ /* 0x100fe200078e000c */
[----:B------:R0:W2:Y:S03]  /*0920*/  LDG.E R9, desc[UR10][R16.64] ;  /* 0x0000000a10097981 */ /* 0x0000a6000c1e1900 */
[----:B------:R-:W-:Y:S01]  /*0930*/  IMAD.WIDE.U32 R28, R26, 0x4, R12 ;  /* 0x000000041a1c7825 */ /* 0x000fe200078e000c */
[----:B------:R3:W4:Y:S03]  /*0940*/  LDG.E R25, desc[UR10][R20.64] ;  /* 0x0000000a14197981 */ /* 0x000726000c1e1900 */
[C---:B------:R-:W-:Y:S01]  /*0950*/  IMAD R11, R3.reuse, 0x4, R11 ;  /* 0x00000004030b7824 */ /* 0x040fe200078e020b */
[----:B------:R5:W2:Y:S01]  /*0960*/  LDG.E R24, desc[UR10][R28.64] ;  /* 0x0000000a1c187981 */ /* 0x000aa2000c1e1900 */
[----:B------:R-:W-:-:S02]  /*0970*/  IMAD R26, R3, 0x4, R26 ;  /* 0x00000004031a7824 */ /* 0x000fc400078e021a */
[----:B0-----:R-:W-:-:S04]  /*0980*/  IMAD.WIDE.U32 R16, R22, 0x4, R12 ;  /* 0x0000000416107825 */ /* 0x001fc800078e000c */
[--C-:B------:R-:W-:Y:S02]  /*0990*/  IMAD.WIDE.U32 R18, R7, 0x4, R12.reuse ;  /* 0x0000000407127825 */ /* 0x100fe400078e000c */
[----:B------:R0:W2:Y:S02]  /*09a0*/  LDG.E R16, desc[UR10][R16.64] ;  /* 0x0000000a10107981 */ /* 0x0000a4000c1e1900 */
[--C-:B---3--:R-:W-:Y:S02]  /*09b0*/  IMAD.WIDE.U32 R20, R11, 0x4, R12.reuse ;  /* 0x000000040b147825 */ /* 0x108fe400078e000c */
[----:B------:R-:W3:Y:S02]  /*09c0*/  LDG.E R18, desc[UR10][R18.64] ;  /* 0x0000000a12127981 */ /* 0x000ee4000c1e1900 */
[--C-:B------:R-:W-:Y:S02]  /*09d0*/  IMAD.WIDE.U32 R22, R26, 0x4, R12.reuse ;  /* 0x000000041a167825 */ /* 0x100fe400078e000c */
[----:B------:R1:W3:Y:S02]  /*09e0*/  LDG.E R20, desc[UR10][R20.64] ;  /* 0x0000000a14147981 */ /* 0x0002e4000c1e1900 */
[----:B------:R-:W-:-:S02]  /*09f0*/  IMAD.WIDE.U32 R12, R27, 0x4, R12 ;  /* 0x000000041b0c7825 */ /* 0x000fc400078e000c */
[----:B------:R-:W3:Y:S04]  /*0a00*/  LDG.E R23, desc[UR10][R22.64] ;  /* 0x0000000a16177981 */ /* 0x000ee8000c1e1900 */
[----:B------:R1:W3:Y:S01]  /*0a10*/  LDG.E R19, desc[UR10][R12.64] ;  /* 0x0000000a0c137981 */ /* 0x0002e2000c1e1900 */
[C---:B-----5:R-:W-:Y:S01]  /*0a20*/  LEA R28, R3.reuse, R10, 0x4 ;  /* 0x0000000a031c7211 */ /* 0x060fe200078e20ff */
[C-C-:B------:R-:W-:Y:S02]  /*0a30*/  IMAD R29, R3.reuse, 0x4, R10.reuse ;  /* 0x00000004031d7824 */ /* 0x140fe400078e020a */
[C---:B0-----:R-:W-:Y:S02]  /*0a40*/  IMAD R17, R3.reuse, 0xc, R10 ;  /* 0x0000000c03117824 */ /* 0x041fe400078e020a */
[----:B-1----:R-:W-:-:S02]  /*0a50*/  IMAD R21, R3, 0x4, R28 ;  /* 0x0000000403157824 */ /* 0x002fc400078e021c */
[C---:B------:R-:W-:Y:S02]  /*0a60*/  IMAD R13, R3.reuse, 0x8, R10 ;  /* 0x00000008030d7824 */ /* 0x040fe400078e020a */
[C-C-:B------:R-:W-:Y:S02]  /*0a70*/  IMAD R12, R3.reuse, 0x8, R28.reuse ;  /* 0x00000008030c7824 */ /* 0x140fe400078e021c */
[C---:B------:R-:W-:Y:S01]  /*0a80*/  IMAD R22, R3.reuse, 0xc, R28 ;  /* 0x0000000c03167824 */ /* 0x040fe200078e021c */
[----:B------:R-:W-:Y:S01]  /*0a90*/  PLOP3.LUT P0, PT, PT, PT, PT, 0x8, 0x80 ;  /* 0x000000000080781c */ /* 0x000fe20003f0e170 */
[C---:B------:R-:W-:Y:S01]  /*0aa0*/  IMAD R11, R3.reuse, 0x4, R11 ;  /* 0x00000004030b7824 */ /* 0x040fe200078e020b */
[----:B------:R-:W-:Y:S01]  /*0ab0*/  IADD3 R8, PT, PT, R8, 0x8, RZ ;  /* 0x0000000808087810 */ /* 0x000fe20007ffe0ff */
[C---:B------:R-:W-:Y:S01]  /*0ac0*/  IMAD R26, R3.reuse, 0x4, R26 ;  /* 0x00000004031a7824 */ /* 0x040fe200078e021a */
[----:B----4-:R0:W-:Y:S04]  /*0ad0*/  STS [R10], R25 ;  /* 0x000000190a007388 */ /* 0x0101e80000000800 */
[----:B--2---:R-:W-:Y:S04]  /*0ae0*/  STS [R29], R9 ;  /* 0x000000091d007388 */ /* 0x004fe80000000800 */
[----:B------:R-:W-:Y:S04]  /*0af0*/  STS [R13], R24 ;  /* 0x000000180d007388 */ /* 0x000fe80000000800 */
[----:B------:R-:W-:Y:S04]  /*0b00*/  STS [R17], R16 ;  /* 0x0000001011007388 */ /* 0x000fe80000000800 */
[----:B---3--:R-:W-:Y:S01]  /*0b10*/  STS [R28], R18 ;  /* 0x000000121c007388 */ /* 0x008fe20000000800 */
[----:B0-----:R-:W-:-:S03]  /*0b20*/  IMAD R10, R3, 0x10, R28 ;  /* 0x00000010030a7824 */ /* 0x001fc600078e021c */
[----:B------:R-:W-:Y:S04]  /*0b30*/  STS [R21], R20 ;  /* 0x0000001415007388 */ /* 0x000fe80000000800 */
[----:B------:R-:W-:Y:S04]  /*0b40*/  STS [R12], R23 ;  /* 0x000000170c007388 */ /* 0x000fe80000000800 */
[----:B------:R0:W-:Y:S02]  /*0b50*/  STS [R22], R19 ;  /* 0x0000001316007388 */ /* 0x0001e40000000800 */
[C---:B0-----:R-:W-:Y:S01]  /*0b60*/  LEA R22, R3.reuse, R27, 0x2 ;  /* 0x0000001b03167211 */ /* 0x041fe200078e10ff */
[----:B------:R-:W-:-:S07]  /*0b70*/  IMAD R19, R3, 0x4, R7 ;  /* 0x0000000403137824 */ /* 0x000fce00078e0207 */
.L_x_5:
[----:B------:R-:W-:-:S13]  /*0b80*/  ISETP.NE.OR P0, PT, R8, RZ, P0 ;  /* 0x000000ff0800720c */ /* 0x000fda0000705670 */
[----:B------:R-:W-:Y:S05]  /*0b90*/  @!P0 BRA `(.L_x_1) ;  /* 0x00000000005c8947 */ /* 0x000fea0003800000 */
.L_x_2:
[----:B-1----:R-:W-:-:S04]  /*0ba0*/  IMAD.WIDE.U32 R24, R19, 0x4, R14 ;  /* 0x0000000413187825 */ /* 0x002fc800078e000e */
[--C-:B---3--:R-:W-:Y:S02]  /*0bb0*/  IMAD.WIDE.U32 R20, R11, 0x4, R14.reuse ;  /* 0x000000040b147825 */ /* 0x108fe400078e000e */
[----:B------:R-:W3:Y:S02]  /*0bc0*/  LDG.E R25, desc[UR10][R24.64] ;  /* 0x0000000a18197981 */ /* 0x000ee4000c1e1900 */
[--C-:B------:R-:W-:Y:S02]  /*0bd0*/  IMAD.WIDE.U32 R16, R26, 0x4, R14.reuse ;  /* 0x000000041a107825 */ /* 0x100fe400078e000e */
[----:B------:R-:W4:Y:S02]  /*0be0*/  LDG.E R20, desc[UR10][R20.64] ;  /* 0x0000000a14147981 */ /* 0x000f24000c1e1900 */
[----:B--2---:R-:W-:Y:S02]  /*0bf0*/  IMAD.WIDE.U32 R12, R22, 0x4, R14 ;  /* 0x00000004160c7825 */ /* 0x004fe400078e000e */
[----:B------:R-:W2:Y:S04]  /*0c00*/  LDG.E R16, desc[UR10][R16.64] ;  /* 0x0000000a10107981 */ /* 0x000ea8000c1e1900 */
[----:B------:R-:W5:Y:S01]  /*0c10*/  LDG.E R12, desc[UR10][R12.64] ;  /* 0x0000000a0c0c7981 */ /* 0x000f62000c1e1900 */
[C---:B------:R-:W-:Y:S01]  /*0c20*/  LEA R7, R3.reuse, R10, 0x2 ;  /* 0x0000000a03077211 */ /* 0x040fe200078e10ff */
[----:B------:R-:W-:-:S02]  /*0c30*/  IMAD R9, R3, 0x8, R10 ;  /* 0x0000000803097824 */ /* 0x000fc400078e020a */
[----:B------:R-:W-:Y:S02]  /*0c40*/  IMAD R23, R3, 0xc, R10 ;  /* 0x0000000c03177824 */ /* 0x000fe400078e020a */
[----:B------:R-:W-:-:S05]  /*0c50*/  VIADD R8, R8, 0x4 ;  /* 0x0000000408087836 */ /* 0x000fca0000000000 */
[----:B------:R-:W-:Y:S01]  /*0c60*/  ISETP.NE.AND P0, PT, R8, RZ, PT ;  /* 0x000000ff0800720c */ /* 0x000fe20003f05270 */
[C---:B------:R-:W-:Y:S01]  /*0c70*/  IMAD R26, R3.reuse, 0x4, R26 ;  /* 0x00000004031a7824 */ /* 0x040fe200078e021a */
[C---:B------:R-:W-:Y:S01]  /*0c80*/  LEA R11, R3.reuse, R11, 0x2 ;  /* 0x0000000b030b7211 */ /* 0x040fe200078e10ff */
[C---:B------:R-:W-:Y:S01]  /*0c90*/  IMAD R19, R3.reuse, 0x4, R19 ;  /* 0x0000000403137824 */ /* 0x040fe200078e0213 */
[C---:B------:R-:W-:Y:S01]  /*0ca0*/  LEA R22, R3.reuse, R22, 0x2 ;  /* 0x0000001603167211 */ /* 0x040fe200078e10ff */
[----:B---3--:R0:W-:Y:S04]  /*0cb0*/  STS [R10], R25 ;  /* 0x000000190a007388 */ /* 0x0081e80000000800 */
[----:B----4-:R3:W-:Y:S04]  /*0cc0*/  STS [R7], R20 ;  /* 0x0000001407007388 */ /* 0x0107e80000000800 */
[----:B--2---:R3:W-:Y:S04]  /*0cd0*/  STS [R9], R16 ;  /* 0x0000001009007388 */ /* 0x0047e80000000800 */
[----:B-----5:R3:W-:Y:S01]  /*0ce0*/  STS [R23], R12 ;  /* 0x0000000c17007388 */ /* 0x0207e20000000800 */
[----:B0-----:R-:W-:Y:S01]  /*0cf0*/  LEA R10, R3, R10, 0x4 ;  /* 0x0000000a030a7211 */ /* 0x001fe200078e20ff */
[----:B------:R-:W-:Y:S06]  /*0d00*/  @P0 BRA `(.L_x_2) ;  /* 0xfffffffc00a40947 */ /* 0x000fec000383ffff */
.L_x_1:
[----:B------:R-:W-:-:S13]  /*0d10*/  ISETP.NE.AND P0, PT, R6, RZ, PT ;  /* 0x000000ff0600720c */ /* 0x000fda0003f05270 */
[----:B------:R-:W-:Y:S05]  /*0d20*/  @!P0 BRA `(.L_x_0) ;  /* 0x00000000003c8947 */ /* 0x000fea0003800000 */
[----:B------:R-:W0:Y:S01]  /*0d30*/  S2UR UR5, SR_CgaCtaId ;  /* 0x00000000000579c3 */ /* 0x000e220000008800 */
[----:B------:R-:W-:Y:S01]  /*0d40*/  UMOV UR4, 0x400 ;  /* 0x0000040000047882 */ /* 0x000fe20000000000 */
[----:B------:R-:W-:Y:S02]  /*0d50*/  IMAD R0, R3, R5, R0 ;  /* 0x0000000503007224 */ /* 0x000fe400078e0200 */
[----:B------:R-:W-:-:S04]  /*0d60*/  IMAD.MOV R5, RZ, RZ, -R6 ;  /* 0x000000ffff057224 */ /* 0x000fc800078e0a06 */
[----:B---3--:R-:W3:Y:S01]  /*0d70*/  LDC.64 R8, c[0x0][0x380] ;  /* 0x0000e000ff087b82 */ /* 0x008ee20000000a00 */
[----:B0-----:R-:W-:-:S06]  /*0d80*/  ULEA UR4, UR5, UR4, 0x18 ;  /* 0x0000000405047291 */ /* 0x001fcc000f8ec0ff */
[----:B------:R-:W-:-:S07]  /*0d90*/  LEA R10, R0, UR4, 0x2 ;  /* 0x00000004000a7c11 */ /* 0x000fce000f8e10ff */
.L_x_6:
[----:B---3--:R-:W-:-:S06]  /*0da0*/  IMAD.WIDE.U32 R6, R0, 0x4, R8 ;  /* 0x0000000400067825 */ /* 0x008fcc00078e0008 */
[----:B------:R-:W3:Y:S01]  /*0db0*/  LDG.E R7, desc[UR10][R6.64] ;  /* 0x0000000a06077981 */ /* 0x000ee2000c1e1900 */
[----:B------:R-:W-:Y:S01]  /*0dc0*/  IADD3 R5, PT, PT, R5, 0x1, RZ ;  /* 0x0000000105057810 */ /* 0x000fe20007ffe0ff */
[----:B------:R-:W-:-:S03]  /*0dd0*/  IMAD.IADD R0, R3, 0x1, R0 ;  /* 0x0000000103007824 */ /* 0x000fc600078e0200 */
[----:B------:R-:W-:Y:S01]  /*0de0*/  ISETP.NE.AND P0, PT, R5, RZ, PT ;  /* 0x000000ff0500720c */ /* 0x000fe20003f05270 */
[----:B---3--:R0:W-:Y:S02]  /*0df0*/  STS [R10], R7 ;  /* 0x000000070a007388 */ /* 0x0081e40000000800 */
[----:B0-----:R-:W-:-:S10]  /*0e00*/  LEA R10, R3, R10, 0x2 ;  /* 0x0000000a030a7211 */ /* 0x001fd400078e10ff */
[----:B------:R-:W-:Y:S05]  /*0e10*/  @P0 BRA `(.L_x_6) ;  /* 0xfffffffc00e00947 */ /* 0x000fea000383ffff */
.L_x_0:
[----:B------:R-:W-:Y:S01]  /*0e20*/  BAR.SYNC.DEFER_BLOCKING 0x0 ;  /* 0x0000000000007b1d */ /* 0x000fe20000010000 */
[----:B------:R-:W-:Y:S01]  /*0e30*/  UISETP.GE.AND UP0, UPT, UR9, 0x1, UPT ;  /* 0x000000010900788c */ /* 0x000fe2000bf06270 */
[----:B------:R-:W-:-:S08]  /*0e40*/  IMAD.MOV.U32 R3, RZ, RZ, RZ ;  /* 0x000000ffff037224 */ /* 0x000fd000078e00ff */
[----:B------:R-:W-:Y:S05]  /*0e50*/  BRA.U !UP0, `(.L_x_7) ;  /* 0x0000001108047547 */ /* 0x000fea000b800000 */
[----:B------:R-:W-:Y:S01]  /*0e60*/  UISETP.GE.U32.AND UP1, UPT, UR9, 0x8, UPT ;  /* 0x000000080900788c */ /* 0x000fe2000bf26070 */
[----:B------:R-:W-:Y:S01]  /*0e70*/  HFMA2 R3, -RZ, RZ, 0, 0 ;  /* 0x00000000ff037431 */ /* 0x000fe200000001ff */
[----:B------:R-:W-:Y:S01]  /*0e80*/  ULOP3.LUT UR7, UR9, 0x7, URZ, 0xc0, !UPT ;  /* 0x0000000709077892 */ /* 0x000fe2000f8ec0ff */
[----:B------:R-:W-:-:S03]  /*0e90*/  UMOV UR4, URZ ;  /* 0x000000ff00047c82 */ /* 0x000fc60008000000 */
[----:B------:R-:W-:-:S03]  /*0ea0*/  UISETP.NE.AND UP0, UPT, UR7, URZ, UPT ;  /* 0x000000ff0700728c */ /* 0x000fc6000bf05270 */
[----:B------:R-:W-:Y:S08]  /*0eb0*/  BRA.U !UP1, `(.L_x_8) ;  /* 0x0000000509d07547 */ /* 0x000ff0000b800000 */
[----:B------:R-:W0:Y:S01]  /*0ec0*/  I2F.U32.RP R0, R4 ;  /* 0x0000000400007306 */ /* 0x000e220000209000 */
[----:B------:R-:W4:Y:S01]  /*0ed0*/  S2UR UR6, SR_CgaCtaId ;  /* 0x00000000000679c3 */ /* 0x000f220000008800 */
[-C--:B------:R-:W-:Y:S01]  /*0ee0*/  IADD3 R5, PT, PT, RZ, -R4.reuse, RZ ;  /* 0x80000004ff057210 */ /* 0x080fe20007ffe0ff */
[----:B------:R-:W-:Y:S01]  /*0ef0*/  ULOP3.LUT UR4, UR9, 0x7ffffff8, URZ, 0xc0, !UPT ;  /* 0x7ffffff809047892 */ /* 0x000fe2000f8ec0ff */
[----:B------:R-:W-:Y:S01]  /*0f00*/  ISETP.NE.U32.AND P0, PT, R4, RZ, PT ;  /* 0x000000ff0400720c */ /* 0x000fe20003f05070 */
[----:B------:R-:W-:Y:S01]  /*0f10*/  IMAD.MOV.U32 R3, RZ, RZ, RZ ;  /* 0x000000ffff037224 */ /* 0x000fe200078e00ff */
[----:B------:R-:W-:Y:S01]  /*0f20*/  UMOV UR5, 0x400 ;  /* 0x0000040000057882 */ /* 0x000fe20000000000 */
[----:B------:R-:W-:Y:S01]  /*0f30*/  UIADD3 UR8, UPT, UPT, -UR4, URZ, URZ ;  /* 0x000000ff04087290 */ /* 0x000fe2000fffe1ff */
[----:B0-----:R-:W0:Y:S01]  /*0f40*/  MUFU.RCP R0, R0 ;  /* 0x0000000000007308 */ /* 0x001e220000001000 */
[----:B----4-:R-:W-:Y:S01]  /*0f50*/  ULEA UR5, UR6, UR5, 0x18 ;  /* 0x0000000506057291 */ /* 0x010fe2000f8ec0ff */
[----:B0-----:R-:W-:Y:S01]  /*0f60*/  VIADD R6, R0, 0xffffffe ;  /* 0x0ffffffe00067836 */ /* 0x001fe20000000000 */
[----:B------:R-:W-:-:S05]  /*0f70*/  LOP3.LUT R0, RZ, R4, RZ, 0x33, !PT ;  /* 0x00000004ff007212 */ /* 0x000fca00078e33ff */
[----:B---3--:R0:W3:Y:S02]  /*0f80*/  F2I.FTZ.U32.TRUNC.NTZ R7, R6 ;  /* 0x0000000600077305 */ /* 0x0080e4000021f000 */
[----:B0-----:R-:W-:Y:S02]  /*0f90*/  IMAD.MOV.U32 R6, RZ, RZ, RZ ;  /* 0x000000ffff067224 */ /* 0x001fe400078e00ff */
[----:B---3--:R-:W-:-:S04]  /*0fa0*/  IMAD R5, R5, R7, RZ ;  /* 0x0000000705057224 */ /* 0x008fc800078e02ff */
[----:B------:R-:W-:Y:S01]  /*0fb0*/  IMAD.HI.U32 R5, R7, R5, R6 ;  /* 0x0000000507057227 */ /* 0x000fe200078e0006 */
[----:B------:R-:W-:-:S07]  /*0fc0*/  IADD3 R6, PT, PT, R2, 0x3, RZ ;  /* 0x0000000302067810 */ /* 0x000fce0007ffe0ff */
.L_x_9:
[C---:B--2---:R-:W-:Y:S01]  /*0fd0*/  IADD3 R13, PT, PT, R6.reuse, -0x3, RZ ;  /* 0xfffffffd060d7810 */ /* 0x044fe20007ffe0ff */
[C---:B------:R-:W-:Y:S01]  /*0fe0*/  VIADD R17, R6.reuse, 0xfffffffe ;  /* 0xfffffffe06117836 */ /* 0x040fe20000000000 */
[C---:B------:R-:W-:Y:S01]  /*0ff0*/  IADD3 R9, PT, PT, R6.reuse, -0x1, RZ ;  /* 0xffffffff06097810 */ /* 0x040fe20007ffe0ff */
[C---:B-1----:R-:W-:Y:S01]  /*1000*/  VIADD R15, R6.reuse, 0x2 ;  /* 0x00000002060f7836 */ /* 0x042fe20000000000 */
[----:B------:R-:W-:Y:S01]  /*1010*/  IADD3 R11, PT, PT, R6, 0x1, RZ ;  /* 0x00000001060b7810 */ /* 0x000fe20007ffe0ff */
[----:B------:R-:W-:Y:S01]  /*1020*/  IMAD.HI.U32 R7, R5, R13, RZ ;  /* 0x0000000d05077227 */ /* 0x000fe200078e00ff */
[----:B------:R-:W-:-:S03]  /*1030*/  UIADD3 UR8, UPT, UPT, UR8, 0x8, URZ ;  /* 0x0000000808087890 */ /* 0x000fc6000fffe0ff */
[----:B------:R-:W-:Y:S01]  /*1040*/  IMAD.HI.U32 R8, R5, R17, RZ ;  /* 0x0000001105087227 */ /* 0x000fe200078e00ff */
[----:B------:R-:W-:-:S03]  /*1050*/  UISETP.NE.AND UP1, UPT, UR8, URZ, UPT ;  /* 0x000000ff0800728c */ /* 0x000fc6000bf25270 */
[----:B------:R-:W-:Y:S02]  /*1060*/  IMAD.MOV R10, RZ, RZ, -R7 ;  /* 0x000000ffff0a7224 */ /* 0x000fe400078e0a07 */
[----:B------:R-:W-:-:S04]  /*1070*/  IMAD.HI.U32 R7, R5, R9, RZ ;  /* 0x0000000905077227 */ /* 0x000fc800078e00ff */
[----:B------:R-:W-:Y:S01]  /*1080*/  IMAD.MOV R12, RZ, RZ, -R8 ;  /* 0x000000ffff0c7224 */ /* 0x000fe200078e0a08 */
[----:B------:R-:W-:Y:S01]  /*1090*/  IADD3 R7, PT, PT, -R7, RZ, RZ ;  /* 0x000000ff07077210 */ /* 0x000fe20007ffe1ff */
[----:B------:R-:W-:-:S04]  /*10a0*/  IMAD.HI.U32 R8, R5, R6, RZ ;  /* 0x0000000605087227 */ /* 0x000fc800078e00ff */
[----:B------:R-:W-:Y:S01]  /*10b0*/  IMAD R13, R4, R10, R13 ;  /* 0x0000000a040d7224 */ /* 0x000fe200078e020d */
[----:B------:R-:W-:Y:S01]  /*10c0*/  IADD3 R19, PT, PT, -R8, RZ, RZ ;  /* 0x000000ff08137210 */ /* 0x000fe20007ffe1ff */
[----:B------:R-:W-:-:S03]  /*10d0*/  IMAD.HI.U32 R10, R5, R11, RZ ;  /* 0x0000000b050a7227 */ /* 0x000fc600078e00ff */
[----:B------:R-:W-:Y:S01]  /*10e0*/  ISETP.GE.U32.AND P1, PT, R13, R4, PT ;  /* 0x000000040d00720c */ /* 0x000fe20003f26070 */
[----:B------:R-:W-:Y:S02]  /*10f0*/  IMAD R17, R4, R12, R17 ;  /* 0x0000000c04117224 */ /* 0x000fe400078e0211 */
[----:B------:R-:W-:Y:S02]  /*1100*/  IMAD.MOV R10, RZ, RZ, -R10 ;  /* 0x000000ffff0a7224 */ /* 0x000fe400078e0a0a */
[----:B------:R-:W-:Y:S01]  /*1110*/  IMAD.HI.U32 R8, R5, R15, RZ ;  /* 0x0000000f05087227 */ /* 0x000fe200078e00ff */
[----:B------:R-:W-:-:S03]  /*1120*/  ISETP.GE.U32.AND P3, PT, R17, R4, PT ;  /* 0x000000041100720c */ /* 0x000fc60003f66070 */
[----:B------:R-:W-:Y:S01]  /*1130*/  IMAD R21, R4, R7, R9 ;  /* 0x0000000704157224 */ /* 0x000fe200078e0209 */
[----:B------:R-:W-:Y:S01]  /*1140*/  IADD3 R9, PT, PT, R6, 0x3, RZ ;  /* 0x0000000306097810 */ /* 0x000fe20007ffe0ff */
[----:B------:R-:W-:Y:S01]  /*1150*/  IMAD R19, R4, R19, R6 ;  /* 0x0000001304137224 */ /* 0x000fe200078e0206 */
[----:B------:R-:W-:Y:S01]  /*1160*/  IADD3 R12, PT, PT, -R8, RZ, RZ ;  /* 0x000000ff080c7210 */ /* 0x000fe20007ffe1ff */
[C---:B------:R-:W-:Y:S01]  /*1170*/  IMAD R11, R4.reuse, R10, R11 ;  /* 0x0000000a040b7224 */ /* 0x040fe200078e020b */
[-C--:B------:R-:W-:Y:S01]  /*1180*/  ISETP.GE.U32.AND P2, PT, R21, R4.reuse, PT ;  /* 0x000000041500720c */ /* 0x080fe20003f46070 */
[----:B------:R-:W-:Y:S01]  /*1190*/  IMAD.HI.U32 R10, R5, R9, RZ ;  /* 0x00000009050a7227 */ /* 0x000fe200078e00ff */
[-C--:B------:R-:W-:Y:S02]  /*11a0*/  ISETP.GE.U32.AND P4, PT, R19, R4.reuse, PT ;  /* 0x000000041300720c */ /* 0x080fe40003f86070 */
[----:B------:R-:W-:Y:S01]  /*11b0*/  ISETP.GE.U32.AND P6, PT, R11, R4, PT ;  /* 0x000000040b00720c */ /* 0x000fe20003fc6070 */
[C---:B------:R-:W-:Y:S01]  /*11c0*/  IMAD R15, R4.reuse, R12, R15 ;  /* 0x0000000c040f7224 */ /* 0x040fe200078e020f */
[----:B------:R-:W-:Y:S01]  /*11d0*/  @P1 IADD3 R13, PT, PT, -R4, R13, RZ ;  /* 0x0000000d040d1210 */ /* 0x000fe20007ffe1ff */
[----:B------:R-:W-:-:S02]  /*11e0*/  VIADD R7, R6, 0x4 ;  /* 0x0000000406077836 */ /* 0x000fc40000000000 */
[----:B------:R-:W-:Y:S01]  /*11f0*/  IMAD.MOV R10, RZ, RZ, -R10 ;  /* 0x000000ffff0a7224 */ /* 0x000fe200078e0a0a */
[----:B------:R-:W-:Y:S01]  /*1200*/  ISETP.GE.U32.AND P5, PT, R15, R4, PT ;  /* 0x000000040f00720c */ /* 0x000fe20003fa6070 */
[----:B------:R-:W-:Y:S02]  /*1210*/  IMAD.HI.U32 R8, R5, R7, RZ ;  /* 0x0000000705087227 */ /* 0x000fe400078e00ff */
[C---:B------:R-:W-:Y:S02]  /*1220*/  @P2 IADD3 R21, PT, PT, -R4.reuse, R21, RZ ;  /* 0x0000001504152210 */ /* 0x040fe40007ffe1ff */
[----:B------:R-:W-:Y:S01]  /*1230*/  IMAD R9, R4, R10, R9 ;  /* 0x0000000a04097224 */ /* 0x000fe200078e0209 */
[----:B------:R-:W-:Y:S01]  /*1240*/  IADD3 R8, PT, PT, -R8, RZ, RZ ;  /* 0x000000ff08087210 */ /* 0x000fe20007ffe1ff */
[--C-:B------:R-:W-:Y:S01]  /*1250*/  @P3 IMAD.IADD R17, R17, 0x1, -R4.reuse ;  /* 0x0000000111113824 */ /* 0x100fe200078e0a04 */
[-C--:B------:R-:W-:Y:S01]  /*1260*/  ISETP.GE.U32.AND P3, PT, R13, R4.reuse, PT ;  /* 0x000000040d00720c */ /* 0x080fe20003f66070 */
[--C-:B------:R-:W-:Y:S01]  /*1270*/  @P4 IMAD.IADD R19, R19, 0x1, -R4.reuse ;  /* 0x0000000113134824 */ /* 0x100fe200078e0a04 */
[-C--:B------:R-:W-:Y:S01]  /*1280*/  ISETP.GE.U32.AND P1, PT, R9, R4.reuse, PT ;  /* 0x000000040900720c */ /* 0x080fe20003f26070 */
[----:B------:R-:W-:Y:S01]  /*1290*/  @P6 IMAD.IADD R11, R11, 0x1, -R4 ;  /* 0x000000010b0b6824 */ /* 0x000fe200078e0a04 */
[----:B------:R-:W-:Y:S01]  /*12a0*/  ISETP.GE.U32.AND P6, PT, R17, R4, PT ;  /* 0x000000041100720c */ /* 0x000fe20003fc6070 */
[----:B------:R-:W-:Y:S01]  /*12b0*/  IMAD R7, R4, R8, R7 ;  /* 0x0000000804077224 */ /* 0x000fe200078e0207 */
[----:B------:R-:W-:Y:S01]  /*12c0*/  ISETP.GE.U32.AND P2, PT, R19, R4, PT ;  /* 0x000000041300720c */ /* 0x000fe20003f46070 */
[----:B------:R-:W-:Y:S01]  /*12d0*/  VIADD R6, R6, 0x8 ;  /* 0x0000000806067836 */ /* 0x000fe20000000000 */
[----:B------:R-:W-:-:S02]  /*12e0*/  @P5 IADD3 R15, PT, PT, -R4, R15, RZ ;  /* 0x0000000f040f5210 */ /* 0x000fc40007ffe1ff */
[-C--:B------:R-:W-:Y:S02]  /*12f0*/  ISETP.GE.U32.AND P5, PT, R21, R4.reuse, PT ;  /* 0x000000041500720c */ /* 0x080fe40003fa6070 */
[-C--:B------:R-:W-:Y:S01]  /*1300*/  ISETP.GE.U32.AND P4, PT, R7, R4.reuse, PT ;  /* 0x000000040700720c */ /* 0x080fe20003f86070 */
[--C-:B------:R-:W-:Y:S02]  /*1310*/  @P3 IMAD.IADD R13, R13, 0x1, -R4.reuse ;  /* 0x000000010d0d3824 */ /* 0x100fe400078e0a04 */
[--C-:B------:R-:W-:Y:S01]  /*1320*/  @P1 IMAD.IADD R9, R9, 0x1, -R4.reuse ;  /* 0x0000000109091824 */ /* 0x100fe200078e0a04 */
[----:B------:R-:W-:Y:S01]  /*1330*/  ISETP.GE.U32.AND P1, PT, R11, R4, PT ;  /* 0x000000040b00720c */ /* 0x000fe20003f26070 */
[----:B------:R-:W-:Y:S01]  /*1340*/  @P6 IMAD.IADD R17, R17, 0x1, -R4 ;  /* 0x0000000111116824 */ /* 0x000fe200078e0a04 */
[----:B------:R-:W-:Y:S02]  /*1350*/  SEL R13, R0, R13, !P0 ;  /* 0x0000000d000d7207 */ /* 0x000fe40004000000 */
[----:B------:R-:W-:-:S02]  /*1360*/  @P2 IADD3 R19, PT, PT, -R4, R19, RZ ;  /* 0x0000001304132210 */ /* 0x000fc40007ffe1ff */
[-C--:B------:R-:W-:Y:S02]  /*1370*/  ISETP.GE.U32.AND P2, PT, R15, R4.reuse, PT ;  /* 0x000000040f00720c */ /* 0x080fe40003f46070 */
[----:B------:R-:W-:Y:S02]  /*1380*/  SEL R17, R0, R17, !P0 ;  /* 0x0000001100117207 */ /* 0x000fe40004000000 */
[----:B------:R-:W-:Y:S02]  /*1390*/  LEA R8, R13, UR5, 0x2 ;  /* 0x000000050d087c11 */ /* 0x000fe4000f8e10ff */
[C---:B------:R-:W-:Y:S01]  /*13a0*/  @P5 IADD3 R21, PT, PT, -R4.reuse, R21, RZ ;  /* 0x0000001504155210 */ /* 0x040fe20007ffe1ff */
[----:B------:R-:W-:Y:S01]  /*13b0*/  @P1 IMAD.IADD R11, R11, 0x1, -R4 ;  /* 0x000000010b0b1824 */ /* 0x000fe200078e0a04 */
[----:B------:R-:W-:Y:S02]  /*13c0*/  ISETP.GE.U32.AND P3, PT, R9, R4, PT ;  /* 0x000000040900720c */ /* 0x000fe40003f66070 */
[----:B------:R-:W-:Y:S01]  /*13d0*/  @P4 IADD3 R7, PT, PT, -R4, R7, RZ ;  /* 0x0000000704074210 */ /* 0x000fe20007ffe1ff */
[----:B------:R-:W0:Y:S01]  /*13e0*/  LDS R8, [R8] ;  /* 0x0000000008087984 */ /* 0x000e220000000800 */
[----:B------:R-:W-:-:S02]  /*13f0*/  LEA R10, R17, UR5, 0x2 ;  /* 0x00000005110a7c11 */ /* 0x000fc4000f8e10ff */
[C---:B------:R-:W-:Y:S02]  /*1400*/  SEL R21, R0.reuse, R21, !P0 ;  /* 0x0000001500157207 */ /* 0x040fe40004000000 */
[----:B------:R-:W-:Y:S02]  /*1410*/  ISETP.GE.U32.AND P4, PT, R7, R4, PT ;  /* 0x000000040700720c */ /* 0x000fe40003f86070 */
[----:B------:R-:W-:Y:S01]  /*1420*/  SEL R19, R0, R19, !P0 ;  /* 0x0000001300137207 */ /* 0x000fe20004000000 */
[----:B------:R-:W1:Y:S01]  /*1430*/  LDS R10, [R10] ;  /* 0x000000000a0a7984 */ /* 0x000e620000000800 */
[----:B------:R-:W-:Y:S01]  /*1440*/  LEA R21, R21, UR5, 0x2 ;  /* 0x0000000515157c11 */ /* 0x000fe2000f8e10ff */
[----:B------:R-:W-:Y:S01]  /*1450*/  @P3 IMAD.IADD R9, R9, 0x1, -R4 ;  /* 0x0000000109093824 */ /* 0x000fe200078e0a04 */
[----:B------:R-:W-:Y:S02]  /*1460*/  @P2 IADD3 R15, PT, PT, -R4, R15, RZ ;  /* 0x0000000f040f2210 */ /* 0x000fe40007ffe1ff */
[----:B------:R-:W-:Y:S01]  /*1470*/  LEA R19, R19, UR5, 0x2 ;  /* 0x0000000513137c11 */ /* 0x000fe2000f8e10ff */
[----:B------:R-:W2:Y:S01]  /*1480*/  LDS R12, [R21] ;  /* 0x00000000150c7984 */ /* 0x000ea20000000800 */
[----:B------:R-:W-:-:S02]  /*1490*/  SEL R11, R0, R11, !P0 ;  /* 0x0000000b000b7207 */ /* 0x000fc40004000000 */
[----:B------:R-:W-:Y:S01]  /*14a0*/  SEL R15, R0, R15, !P0 ;  /* 0x0000000f000f7207 */ /* 0x000fe20004000000 */
[----:B------:R-:W3:Y:S01]  /*14b0*/  LDS R14, [R19] ;  /* 0x00000000130e7984 */ /* 0x000ee20000000800 */
[----:B------:R-:W-:Y:S02]  /*14c0*/  LEA R11, R11, UR5, 0x2 ;  /* 0x000000050b0b7c11 */ /* 0x000fe4000f8e10ff */
[----:B------:R-:W-:Y:S02]  /*14d0*/  @P4 IADD3 R7, PT, PT, -R4, R7, RZ ;  /* 0x0000000704074210 */ /* 0x000fe40007ffe1ff */
[C---:B------:R-:W-:Y:S01]  /*14e0*/  SEL R9, R0.reuse, R9, !P0 ;  /* 0x0000000900097207 */ /* 0x040fe20004000000 */
[----:B------:R-:W4:Y:S01]  /*14f0*/  LDS R16, [R11] ;  /* 0x000000000b107984 */ /* 0x000f220000000800 */
[----:B------:R-:W-:Y:S02]  /*1500*/  LEA R15, R15, UR5, 0x2 ;  /* 0x000000050f0f7c11 */ /* 0x000fe4000f8e10ff */
[----:B------:R-:W-:-:S02]  /*1510*/  SEL R7, R0, R7, !P0 ;  /* 0x0000000700077207 */ /* 0x000fc40004000000 */
[----:B------:R-:W-:Y:S01]  /*1520*/  LEA R9, R9, UR5, 0x2 ;  /* 0x0000000509097c11 */ /* 0x000fe2000f8e10ff */
[----:B------:R-:W5:Y:S01]  /*1530*/  LDS R18, [R15] ;  /* 0x000000000f127984 */ /* 0x000f620000000800 */
[----:B------:R-:W-:-:S03]  /*1540*/  LEA R7, R7, UR5, 0x2 ;  /* 0x0000000507077c11 */ /* 0x000fc6000f8e10ff */
[----:B------:R-:W5:Y:S04]  /*1550*/  LDS R20, [R9] ;  /* 0x0000000009147984 */ /* 0x000f680000000800 */
[----:B------:R-:W5:Y:S01]  /*1560*/  LDS R22, [R7] ;  /* 0x0000000007167984 */ /* 0x000f620000000800 */
[----:B0-----:R-:W-:-:S04]  /*1570*/  FADD R3, R8, R3 ;  /* 0x0000000308037221 */ /* 0x001fc80000000000 */
[----:B-1----:R-:W-:-:S04]  /*1580*/  FADD R3, R3, R10 ;  /* 0x0000000a03037221 */ /* 0x002fc80000000000 */
[----:B--2---:R-:W-:-:S04]  /*1590*/  FADD R3, R3, R12 ;  /* 0x0000000c03037221 */ /* 0x004fc80000000000 */
[----:B---3--:R-:W-:-:S04]  /*15a0*/  FADD R3, R3, R14 ;  /* 0x0000000e03037221 */ /* 0x008fc80000000000 */
[----:B----4-:R-:W-:-:S04]  /*15b0*/  FADD R3, R3, R16 ;  /* 0x0000001003037221 */ /* 0x010fc80000000000 */
[----:B-----5:R-:W-:-:S04]  /*15c0*/  FADD R3, R3, R18 ;  /* 0x0000001203037221 */ /* 0x020fc80000000000 */
[----:B------:R-:W-:-:S04]  /*15d0*/  FADD R3, R3, R20 ;  /* 0x0000001403037221 */ /* 0x000fc80000000000 */
[----:B------:R-:W-:Y:S01]  /*15e0*/  FADD R3, R3, R22 ;  /* 0x0000001603037221 */ /* 0x000fe20000000000 */
[----:B------:R-:W-:Y:S06]  /*15f0*/  BRA.U UP1, `(.L_x_9) ;  /* 0xfffffff901747547 */ /* 0x000fec000b83ffff */
.L_x_8:
[----:B------:R-:W-:Y:S05]  /*1600*/  BRA.U !UP0, `(.L_x_7) ;  /* 0x0000000908187547 */ /* 0x000fea000b800000 */
[----:B------:R-:W-:Y:S02]  /*1610*/  UISETP.GE.U32.AND UP0, UPT, UR7, 0x4, UPT ;  /* 0x000000040700788c */ /* 0x000fe4000bf06070 */
[----:B------:R-:W-:-:S04]  /*1620*/  ULOP3.LUT UR8, UR9, 0x3, URZ, 0xc0, !UPT ;  /* 0x0000000309087892 */ /* 0x000fc8000f8ec0ff */
[----:B------:R-:W-:-:S03]  /*1630*/  UISETP.NE.AND UP1, UPT, UR8, URZ, UPT ;  /* 0x000000ff0800728c */ /* 0x000fc6000bf25270 */
[----:B------:R-:W-:Y:S08]  /*1640*/  BRA.U !UP0, `(.L_x_10) ;  /* 0x0000000108f87547 */ /* 0x000ff0000b800000 */
[----:B------:R-:W0:Y:S01]  /*1650*/  I2F.U32.RP R8, R4 ;  /* 0x0000000400087306 */ /* 0x000e220000209000 */
[----:B---3--:R-:W-:Y:S01]  /*1660*/  IMAD.MOV R9, RZ, RZ, -R4 ;  /* 0x000000ffff097224 */ /* 0x008fe200078e0a04 */
[----:B------:R-:W-:Y:S01]  /*1670*/  IADD3 R5, PT, PT, R2, UR4, RZ ;  /* 0x0000000402057c10 */ /* 0x000fe2000fffe0ff */
[----:B------:R-:W-:Y:S01]  /*1680*/  IMAD.MOV.U32 R6, RZ, RZ, RZ ;  /* 0x000000ffff067224 */ /* 0x000fe200078e00ff */
[----:B------:R-:W3:Y:S01]  /*1690*/  S2UR UR6, SR_CgaCtaId ;  /* 0x00000000000679c3 */ /* 0x000ee20000008800 */
[----:B------:R-:W-:Y:S01]  /*16a0*/  UMOV UR5, 0x400 ;  /* 0x0000040000057882 */ /* 0x000fe20000000000 */
[----:B------:R-:W-:Y:S01]  /*16b0*/  IADD3 R11, PT, PT, R5, 0x3, RZ ;  /* 0x00000003050b7810 */ /* 0x000fe20007ffe0ff */
[----:B------:R-:W-:Y:S01]  /*16c0*/  UIADD3 UR4, UPT, UPT, UR4, 0x4, URZ ;  /* 0x0000000404047890 */ /* 0x000fe2000fffe0ff */
[----:B------:R-:W-:Y:S01]  /*16d0*/  ISETP.NE.U32.AND P4, PT, R4, RZ, PT ;  /* 0x000000ff0400720c */ /* 0x000fe20003f85070 */
[----:B0-----:R-:W0:Y:S01]  /*16e0*/  MUFU.RCP R8, R8 ;  /* 0x0000000800087308 */ /* 0x001e220000001000 */
[----:B---3--:R-:W-:Y:S01]  /*16f0*/  ULEA UR5, UR6, UR5, 0x18 ;  /* 0x0000000506057291 */ /* 0x008fe2000f8ec0ff */
[----:B0-----:R-:W-:-:S06]  /*1700*/  IADD3 R10, PT, PT, R8, 0xffffffe, RZ ;  /* 0x0ffffffe080a7810 */ /* 0x001fcc0007ffe0ff */
[----:B------:R-:W0:Y:S02]  /*1710*/  F2I.FTZ.U32.TRUNC.NTZ R7, R10 ;  /* 0x0000000a00077305 */ /* 0x000e24000021f000 */
[----:B0-----:R-:W-:-:S04]  /*1720*/  IMAD R9, R9, R7, RZ ;  /* 0x0000000709097224 */ /* 0x001fc800078e02ff */
[----:B--2---:R-:W-:Y:S01]  /*1730*/  IMAD.HI.U32 R12, R7, R9, R6 ;  /* 0x00000009070c7227 */ /* 0x004fe200078e0006 */
[----:B------:R-:W-:-:S03]  /*1740*/  IADD3 R7, PT, PT, R5, 0x1, RZ ;  /* 0x0000000105077810 */ /* 0x000fc60007ffe0ff */
[----:B------:R-:W-:Y:S02]  /*1750*/  VIADD R9, R5, 0x2 ;  /* 0x0000000205097836 */ /* 0x000fe40000000000 */
[----:B------:R-:W-:-:S04]  /*1760*/  IMAD.HI.U32 R0, R12, R5, RZ ;  /* 0x000000050c007227 */ /* 0x000fc800078e00ff */
[----:B------:R-:W-:-:S04]  /*1770*/  IMAD.HI.U32 R6, R12, R7, RZ ;  /* 0x000000070c067227 */ /* 0x000fc800078e00ff */
[----:B------:R-:W-:Y:S01]  /*1780*/  IMAD.MOV R8, RZ, RZ, -R0 ;  /* 0x000000ffff087224 */ /* 0x000fe200078e0a00 */
[----:B------:R-:W-:Y:S01]  /*1790*/  IADD3 R10, PT, PT, -R6, RZ, RZ ;  /* 0x000000ff060a7210 */ /* 0x000fe20007ffe1ff */
[----:B------:R-:W-:-:S04]  /*17a0*/  IMAD.HI.U32 R0, R12, R9, RZ ;  /* 0x000000090c007227 */ /* 0x000fc800078e00ff */
[----:B------:R-:W-:Y:S02]  /*17b0*/  IMAD R5, R4, R8, R5 ;  /* 0x0000000804057224 */ /* 0x000fe400078e0205 */
[----:B------:R-:W-:-:S03]  /*17c0*/  IMAD.HI.U32 R6, R12, R11, RZ ;  /* 0x0000000b0c067227 */ /* 0x000fc600078e00ff */
[----:B------:R-:W-:Y:S01]  /*17d0*/  ISETP.GE.U32.AND P0, PT, R5, R4, PT ;  /* 0x000000040500720c */ /* 0x000fe20003f06070 */
[----:B------:R-:W-:Y:S01]  /*17e0*/  IMAD.MOV R0, RZ, RZ, -R0 ;  /* 0x000000ffff007224 */ /* 0x000fe200078e0a00 */
[----:B------:R-:W-:Y:S01]  /*17f0*/  IADD3 R6, PT, PT, -R6, RZ, RZ ;  /* 0x000000ff06067210 */ /* 0x000fe20007ffe1ff */
[C---:B------:R-:W-:Y:S02]  /*1800*/  IMAD R7, R4.reuse, R10, R7 ;  /* 0x0000000a04077224 */ /* 0x040fe400078e0207 */
[C---:B------:R-:W-:Y:S02]  /*1810*/  IMAD R9, R4.reuse, R0, R9 ;  /* 0x0000000004097224 */ /* 0x040fe400078e0209 */
[----:B------:R-:W-:Y:S01]  /*1820*/  IMAD R11, R4, R6, R11 ;  /* 0x00000006040b7224 */ /* 0x000fe200078e020b */
[-C--:B------:R-:W-:Y:S02]  /*1830*/  ISETP.GE.U32.AND P1, PT, R7, R4.reuse, PT ;  /* 0x000000040700720c */ /* 0x080fe40003f26070 */
[----:B------:R-:W-:-:S02]  /*1840*/  ISETP.GE.U32.AND P2, PT, R9, R4, PT ;  /* 0x000000040900720c */ /* 0x000fc40003f46070 */
[-C--:B------:R-:W-:Y:S01]  /*1850*/  ISETP.GE.U32.AND P3, PT, R11, R4.reuse, PT ;  /* 0x000000040b00720c */ /* 0x080fe20003f66070 */
[----:B------:R-:W-:Y:S01]  /*1860*/  @P0 IMAD.IADD R5, R5, 0x1, -R4 ;  /* 0x0000000105050824 */ /* 0x000fe200078e0a04 */
[----:B------:R-:W-:-:S04]  /*1870*/  LOP3.LUT R6, RZ, R4, RZ, 0x33, !PT ;  /* 0x00000004ff067212 */ /* 0x000fc800078e33ff */
[----:B------:R-:W-:-:S03]  /*1880*/  ISETP.GE.U32.AND P0, PT, R5, R4, PT ;  /* 0x000000040500720c */ /* 0x000fc60003f06070 */
[C---:B------:R-:W-:Y:S02]  /*1890*/  @P1 IADD3 R7, PT, PT, -R4.reuse, R7, RZ ;  /* 0x0000000704071210 */ /* 0x040fe40007ffe1ff */
[--C-:B------:R-:W-:Y:S02]  /*18a0*/  @P2 IMAD.IADD R9, R9, 0x1, -R4.reuse ;  /* 0x0000000109092824 */ /* 0x100fe400078e0a04 */
[-C--:B------:R-:W-:Y:S02]  /*18b0*/  ISETP.GE.U32.AND P1, PT, R7, R4.reuse, PT ;  /* 0x000000040700720c */ /* 0x080fe40003f26070 */
[----:B------:R-:W-:Y:S02]  /*18c0*/  @P3 IADD3 R11, PT, PT, -R4, R11, RZ ;  /* 0x0000000b040b3210 */ /* 0x000fe40007ffe1ff */
[-C--:B------:R-:W-:Y:S02]  /*18d0*/  ISETP.GE.U32.AND P2, PT, R9, R4.reuse, PT ;  /* 0x000000040900720c */ /* 0x080fe40003f46070 */
[----:B------:R-:W-:Y:S01]  /*18e0*/  ISETP.GE.U32.AND P3, PT, R11, R4, PT ;  /* 0x000000040b00720c */ /* 0x000fe20003f66070 */
[----:B------:R-:W-:-:S05]  /*18f0*/  @P0 IMAD.IADD R5, R5, 0x1, -R4 ;  /* 0x0000000105050824 */ /* 0x000fca00078e0a04 */
[----:B------:R-:W-:Y:S02]  /*1900*/  SEL R5, R6, R5, !P4 ;  /* 0x0000000506057207 */ /* 0x000fe40006000000 */
[----:B------:R-:W-:Y:S02]  /*1910*/  @P1 IADD3 R7, PT, PT, -R4, R7, RZ ;  /* 0x0000000704071210 */ /* 0x000fe40007ffe1ff */
[----:B------:R-:W-:Y:S01]  /*1920*/  LEA R5, R5, UR5, 0x2 ;  /* 0x0000000505057c11 */ /* 0x000fe2000f8e10ff */
[----:B------:R-:W-:Y:S01]  /*1930*/  @P2 IMAD.IADD R9, R9, 0x1, -R4 ;  /* 0x0000000109092824 */ /* 0x000fe200078e0a04 */
[----:B------:R-:W-:Y:S02]  /*1940*/  SEL R7, R6, R7, !P4 ;  /* 0x0000000706077207 */ /* 0x000fe40006000000 */
[----:B------:R-:W-:Y:S01]  /*1950*/  @P3 IADD3 R11, PT, PT, -R4, R11, RZ ;  /* 0x0000000b040b3210 */ /* 0x000fe20007ffe1ff */
[----:B------:R-:W0:Y:S01]  /*1960*/  LDS R0, [R5] ;  /* 0x0000000005007984 */ /* 0x000e220000000800 */
[----:B------:R-:W-:-:S02]  /*1970*/  SEL R9, R6, R9, !P4 ;  /* 0x0000000906097207 */ /* 0x000fc40006000000 */
[----:B------:R-:W-:Y:S02]  /*1980*/  LEA R7, R7, UR5, 0x2 ;  /* 0x0000000507077c11 */ /* 0x000fe4000f8e10ff */
[----:B------:R-:W-:Y:S02]  /*1990*/  SEL R11, R6, R11, !P4 ;  /* 0x0000000b060b7207 */ /* 0x000fe40006000000 */
[----:B------:R-:W-:Y:S02]  /*19a0*/  LEA R9, R9, UR5, 0x2 ;  /* 0x0000000509097c11 */ /* 0x000fe4000f8e10ff */
[----:B------:R-:W2:Y:S01]  /*19b0*/  LDS R7, [R7] ;  /* 0x0000000007077984 */ /* 0x000ea20000000800 */
[----:B------:R-:W-:-:S03]  /*19c0*/  LEA R11, R11, UR5, 0x2 ;  /* 0x000000050b0b7c11 */ /* 0x000fc6000f8e10ff */
[----:B------:R-:W3:Y:S04]  /*19d0*/  LDS R9, [R9] ;  /* 0x0000000009097984 */ /* 0x000ee80000000800 */
[----:B------:R-:W4:Y:S01]  /*19e0*/  LDS R11, [R11] ;  /* 0x000000000b0b7984 */ /* 0x000f220000000800 */
[----:B0-----:R-:W-:-:S04]  /*19f0*/  FADD R0, R3, R0 ;  /* 0x0000000003007221 */ /* 0x001fc80000000000 */
[----:B--2---:R-:W-:-:S04]  /*1a00*/  FADD R0, R0, R7 ;  /* 0x0000000700007221 */ /* 0x004fc80000000000 */
[----:B---3--:R-:W-:-:S04]  /*1a10*/  FADD R0, R0, R9 ;  /* 0x0000000900007221 */ /* 0x008fc80000000000 */
[----:B----4-:R-:W-:-:S07]  /*1a20*/  FADD R3, R0, R11 ;  /* 0x0000000b00037221 */ /* 0x010fce0000000000 */
.L_x_10:
[----:B------:R-:W-:Y:S05]  /*1a30*/  BRA.U !UP1, `(.L_x_7) ;  /* 0x00000005090c7547 */ /* 0x000fea000b800000 */
[----:B------:R-:W-:Y:S02]  /*1a40*/  UISETP.NE.AND UP0, UPT, UR8, 0x1, UPT ;  /* 0x000000010800788c */ /* 0x000fe4000bf05270 */
[----:B------:R-:W-:-:S04]  /*1a50*/  ULOP3.LUT UR5, UR9, 0x1, URZ, 0xc0, !UPT ;  /* 0x0000000109057892 */ /* 0x000fc8000f8ec0ff */
[----:B------:R-:W-:-:S03]  /*1a60*/  UISETP.NE.U32.AND UP1, UPT, UR5, 0x1, UPT ;  /* 0x000000010500788c */ /* 0x000fc6000bf25070 */
[----:B------:R-:W-:Y:S08]  /*1a70*/  BRA.U !UP0, `(.L_x_11) ;  /* 0x0000000108987547 */ /* 0x000ff0000b800000 */
[----:B------:R-:W0:Y:S01]  /*1a80*/  I2F.U32.RP R0, R4 ;  /* 0x0000000400007306 */ /* 0x000e220000209000 */
[----:B---3--:R-:W-:Y:S01]  /*1a90*/  IADD3 R9, PT, PT, RZ, -R4, RZ ;  /* 0x80000004ff097210 */ /* 0x008fe20007ffe0ff */
[----:B------:R-:W-:Y:S01]  /*1aa0*/  VIADD R5, R2, UR4 ;  /* 0x0000000402057c36 */ /* 0x000fe20008000000 */
[----:B------:R-:W3:Y:S01]  /*1ab0*/  S2UR UR6, SR_CgaCtaId ;  /* 0x00000000000679c3 */ /* 0x000ee20000008800 */
[----:B------:R-:W-:Y:S01]  /*1ac0*/  UMOV UR5, 0x400 ;  /* 0x0000040000057882 */ /* 0x000fe20000000000 */
[----:B------:R-:W-:-:S03]  /*1ad0*/  UIADD3 UR4, UPT, UPT, UR4, 0x2, URZ ;  /* 0x0000000204047890 */ /* 0x000fc6000fffe0ff */
[----:B0-----:R-:W0:Y:S01]  /*1ae0*/  MUFU.RCP R0, R0 ;  /* 0x0000000000007308 */ /* 0x001e220000001000 */
[----:B---3--:R-:W-:Y:S01]  /*1af0*/  ULEA UR5, UR6, UR5, 0x18 ;  /* 0x0000000506057291 */ /* 0x008fe2000f8ec0ff */
[----:B0-----:R-:W-:Y:S01]  /*1b00*/  VIADD R6, R0, 0xffffffe ;  /* 0x0ffffffe00067836 */ /* 0x001fe20000000000 */
[----:B------:R-:W-:-:S05]  /*1b10*/  LOP3.LUT R0, RZ, R4, RZ, 0x33, !PT ;  /* 0x00000004ff007212 */ /* 0x000fca00078e33ff */
[----:B------:R0:W3:Y:S02]  /*1b20*/  F2I.FTZ.U32.TRUNC.NTZ R7, R6 ;  /* 0x0000000600077305 */ /* 0x0000e4000021f000 */
[----:B0-----:R-:W-:Y:S01]  /*1b30*/  MOV R6, RZ ;  /* 0x000000ff00067202 */ /* 0x001fe20000000f00 */
[----:B---3--:R-:W-:-:S04]  /*1b40*/  IMAD R9, R9, R7, RZ ;  /* 0x0000000709097224 */ /* 0x008fc800078e02ff */
[----:B------:R-:W-:-:S04]  /*1b50*/  IMAD.HI.U32 R8, R7, R9, R6 ;  /* 0x0000000907087227 */ /* 0x000fc800078e0006 */
[----:B------:R-:W-:Y:S02]  /*1b60*/  VIADD R9, R5, 0x1 ;  /* 0x0000000105097836 */ /* 0x000fe40000000000 */
[----:B------:R-:W-:-:S04]  /*1b70*/  IMAD.HI.U32 R7, R8, R5, RZ ;  /* 0x0000000508077227 */ /* 0x000fc800078e00ff */
[----:B------:R-:W-:Y:S01]  /*1b80*/  IMAD.HI.U32 R8, R8, R9, RZ ;  /* 0x0000000908087227 */ /* 0x000fe200078e00ff */
[----:B------:R-:W-:-:S03]  /*1b90*/  IADD3 R7, PT, PT, -R7, RZ, RZ ;  /* 0x000000ff07077210 */ /* 0x000fc60007ffe1ff */
[----:B------:R-:W-:Y:S02]  /*1ba0*/  IMAD.MOV R8, RZ, RZ, -R8 ;  /* 0x000000ffff087224 */ /* 0x000fe400078e0a08 */
[C---:B------:R-:W-:Y:S02]  /*1bb0*/  IMAD R5, R4.reuse, R7, R5 ;  /* 0x0000000704057224 */ /* 0x040fe400078e0205 */
[----:B------:R-:W-:-:S03]  /*1bc0*/  IMAD R9, R4, R8, R9 ;  /* 0x0000000804097224 */ /* 0x000fc600078e0209 */
[-C--:B------:R-:W-:Y:S02]  /*1bd0*/  ISETP.GE.U32.AND P0, PT, R5, R4.reuse, PT ;  /* 0x000000040500720c */ /* 0x080fe40003f06070 */
[----:B------:R-:W-:-:S11]  /*1be0*/  ISETP.GE.U32.AND P1, PT, R9, R4, PT ;  /* 0x000000040900720c */ /* 0x000fd60003f26070 */
[C---:B------:R-:W-:Y:S02]  /*1bf0*/  @P0 IADD3 R5, PT, PT, -R4.reuse, R5, RZ ;  /* 0x0000000504050210 */ /* 0x040fe40007ffe1ff */
[----:B------:R-:W-:Y:S01]  /*1c00*/  @P1 IMAD.IADD R9, R9, 0x1, -R4 ;  /* 0x0000000109091824 */ /* 0x000fe200078e0a04 */
[----:B------:R-:W-:Y:S02]  /*1c10*/  ISETP.NE.U32.AND P1, PT, R4, RZ, PT ;  /* 0x000000ff0400720c */ /* 0x000fe40003f25070 */
[-C--:B------:R-:W-:Y:S02]  /*1c20*/  ISETP.GE.U32.AND P0, PT, R5, R4.reuse, PT ;  /* 0x000000040500720c */ /* 0x080fe40003f06070 */
[----:B------:R-:W-:-:S11]  /*1c30*/  ISETP.GE.U32.AND P2, PT, R9, R4, PT ;  /* 0x000000040900720c */ /* 0x000fd60003f46070 */
[----:B------:R-:W-:Y:S02]  /*1c40*/  @P0 IADD3 R5, PT, PT, -R4, R5, RZ ;  /* 0x0000000504050210 */ /* 0x000fe40007ffe1ff */
[----:B------:R-:W-:Y:S02]  /*1c50*/  @P2 IMAD.IADD R9, R9, 0x1, -R4 ;  /* 0x0000000109092824 */ /* 0x000fe400078e0a04 */
[----:B------:R-:W-:-:S03]  /*1c60*/  SEL R5, R0, R5, !P1 ;  /* 0x0000000500057207 */ /* 0x000fc60004800000 */
[----:B------:R-:W-:Y:S02]  /*1c70*/  SEL R0, R0, R9, !P1 ;  /* 0x0000000900007207 */ /* 0x000fe40004800000 */
[----:B------:R-:W-:Y:S02]  /*1c80*/  LEA R5, R5, UR5, 0x2 ;  /* 0x0000000505057c11 */ /* 0x000fe4000f8e10ff */
[----:B------:R-:W-:-:S03]  /*1c90*/  LEA R6, R0, UR5, 0x2 ;  /* 0x0000000500067c11 */ /* 0x000fc6000f8e10ff */
[----:B------:R-:W0:Y:S04]  /*1ca0*/  LDS R0, [R5] ;  /* 0x0000000005007984 */ /* 0x000e280000000800 */
[----:B------:R-:W3:Y:S01]  /*1cb0*/  LDS R7, [R6] ;  /* 0x0000000006077984 */ /* 0x000ee20000000800 */
[----:B0-----:R-:W-:-:S04]  /*1cc0*/  FADD R0, R3, R0 ;  /* 0x0000000003007221 */ /* 0x001fc80000000000 */
[----:B---3--:R-:W-:-:S07]  /*1cd0*/  FADD R3, R0, R7 ;  /* 0x0000000700037221 */ /* 0x008fce0000000000 */
.L_x_11:
[----:B------:R-:W-:Y:S05]  /*1ce0*/  BRA.U UP1, `(.L_x_7) ;  /* 0x0000000101607547 */ /* 0x000fea000b800000 */
[----:B------:R-:W0:Y:S01]  /*1cf0*/  I2F.U32.RP R8, R4 ;  /* 0x0000000400087306 */ /* 0x000e220000209000 */
[----:B------:R-:W-:Y:S01]  /*1d00*/  IMAD.MOV R5, RZ, RZ, -R4 ;  /* 0x000000ffff057224 */ /* 0x000fe200078e0a04 */
[----:B------:R-:W4:Y:S01]  /*1d10*/  S2UR UR5, SR_CgaCtaId ;  /* 0x00000000000579c3 */ /* 0x000f220000008800 */
[----:B------:R-:W-:-:S05]  /*1d20*/  ISETP.NE.U32.AND P1, PT, R4, RZ, PT ;  /* 0x000000ff0400720c */ /* 0x000fca0003f25070 */
[----:B0-----:R-:W0:Y:S02]  /*1d30*/  MUFU.RCP R8, R8 ;  /* 0x0000000800087308 */ /* 0x001e240000001000 */
[----:B0-----:R-:W-:-:S06]  /*1d40*/  IADD3 R6, PT, PT, R8, 0xffffffe, RZ ;  /* 0x0ffffffe08067810 */ /* 0x001fcc0007ffe0ff */
[----:B---3--:R0:W3:Y:S02]  /*1d50*/  F2I.FTZ.U32.TRUNC.NTZ R7, R6 ;  /* 0x0000000600077305 */ /* 0x0080e4000021f000 */
[----:B0-----:R-:W-:Y:S02]  /*1d60*/  HFMA2 R6, -RZ, RZ, 0, 0 ;  /* 0x00000000ff067431 */ /* 0x001fe400000001ff */
[----:B---3--:R-:W-:-:S04]  /*1d70*/  IMAD R5, R5, R7, RZ ;  /* 0x0000000705057224 */ /* 0x008fc800078e02ff */
[----:B------:R-:W-:-:S04]  /*1d80*/  IMAD.HI.U32 R0, R7, R5, R6 ;  /* 0x0000000507007227 */ /* 0x000fc800078e0006 */
[----:B------:R-:W-:Y:S01]  /*1d90*/  VIADD R5, R2, UR4 ;  /* 0x0000000402057c36 */ /* 0x000fe20008000000 */
[----:B------:R-:W-:Y:S02]  /*1da0*/  UMOV UR4, 0x400 ;  /* 0x0000040000047882 */ /* 0x000fe40000000000 */
[----:B----4-:R-:W-:Y:S01]  /*1db0*/  ULEA UR4, UR5, UR4, 0x18 ;  /* 0x0000000405047291 */ /* 0x010fe2000f8ec0ff */
[----:B------:R-:W-:-:S05]  /*1dc0*/  IMAD.HI.U32 R0, R0, R5, RZ ;  /* 0x0000000500007227 */ /* 0x000fca00078e00ff */
[----:B------:R-:W-:-:S05]  /*1dd0*/  IADD3 R0, PT, PT, -R0, RZ, RZ ;  /* 0x000000ff00007210 */ /* 0x000fca0007ffe1ff */
[----:B------:R-:W-:-:S05]  /*1de0*/  IMAD R5, R4, R0, R5 ;  /* 0x0000000004057224 */ /* 0x000fca00078e0205 */
[----:B------:R-:W-:-:S13]  /*1df0*/  ISETP.GE.U32.AND P0, PT, R5, R4, PT ;  /* 0x000000040500720c */ /* 0x000fda0003f06070 */
[----:B------:R-:W-:-:S05]  /*1e00*/  @P0 IMAD.IADD R5, R5, 0x1, -R4 ;  /* 0x0000000105050824 */ /* 0x000fca00078e0a04 */
[----:B------:R-:W-:-:S13]  /*1e10*/  ISETP.GE.U32.AND P0, PT, R5, R4, PT ;  /* 0x000000040500720c */ /* 0x000fda0003f06070 */
[----:B------:R-:W-:Y:S02]  /*1e20*/  @P0 IADD3 R5, PT, PT, -R4, R5, RZ ;  /* 0x0000000504050210 */ /* 0x000fe40007ffe1ff */
[----:B------:R-:W-:-:S04]  /*1e30*/  @!P1 LOP3.LUT R5, RZ, R4, RZ, 0x33, !PT ;  /* 0x00000004ff059212 */ /* 0x000fc800078e33ff */
[----:B------:R-:W-:-:S05]  /*1e40*/  LEA R5, R5, UR4, 0x2 ;  /* 0x0000000405057c11 */ /* 0x000fca000f8e10ff */
[----:B------:R-:W0:Y:S02]  /*1e50*/  LDS R0, [R5] ;  /* 0x0000000005007984 */ /* 0x000e240000000800 */
[----:B0-----:R-:W-:-:S07]  /*1e60*/  FADD R3, R3, R0 ;  /* 0x0000000003037221 */ /* 0x001fce0000000000 */
.L_x_7:
[----:B------:R-:W-:Y:S01]  /*1e70*/  I2FP.F32.S32 R6, UR9 ;  /* 0x0000000900067c45 */ /* 0x000fe20008201400 */
[----:B------:R-:W-:Y:S03]  /*1e80*/  BSSY.RECONVERGENT B0, `(.L_x_12) ;  /* 0x000000c000007945 */ /* 0x000fe60003800200 */
[----:B------:R-:W0:Y:S08]  /*1e90*/  MUFU.RCP R5, R6 ;  /* 0x0000000600057308 */ /* 0x000e300000001000 */
[----:B------:R-:W4:Y:S01]  /*1ea0*/  FCHK P0, R3, R6 ;  /* 0x0000000603007302 */ /* 0x000f220000000000 */
[----:B0-----:R-:W-:-:S04]  /*1eb0*/  FFMA R0, -R6, R5, 1 ;  /* 0x3f80000006007423 */ /* 0x001fc80000000105 */
[----:B------:R-:W-:-:S04]  /*1ec0*/  FFMA R0, R5, R0, R5 ;  /* 0x0000000005007223 */ /* 0x000fc80000000005 */
[----:B------:R-:W-:-:S04]  /*1ed0*/  FFMA R5, R0, R3, RZ ;  /* 0x0000000300057223 */ /* 0x000fc800000000ff */
[----:B------:R-:W-:-:S04]  /*1ee0*/  FFMA R4, -R6, R5, R3 ;  /* 0x0000000506047223 */ /* 0x000fc80000000103 */
[----:B---3--:R-:W-:Y:S01]  /*1ef0*/  FFMA R7, R0, R4, R5 ;  /* 0x0000000400077223 */ /* 0x008fe20000000005 */
[----:B----4-:R-:W-:Y:S06]  /*1f00*/  @!P0 BRA `(.L_x_13) ;  /* 0x00000000000c8947 */ /* 0x010fec0003800000 */
[----:B------:R-:W-:-:S07]  /*1f10*/  MOV R4, 0x1f30 ;  /* 0x00001f3000047802 */ /* 0x000fce0000000f00 */
[----:B-12---:R-:W-:Y:S05]  /*1f20*/  CALL.REL.NOINC `($__internal_0_$__cuda_sm3x_div_rn_noftz_f32_slowpath) ;  /* 0x0000000000187944 */ /* 0x006fea0003c00000 */
[----:B------:R-:W-:-:S07]  /*1f30*/  IMAD.MOV.U32 R7, RZ, RZ, R0 ;  /* 0x000000ffff077224 */ /* 0x000fce00078e0000 */
.L_x_13:
[----:B------:R-:W-:Y:S05]  /*1f40*/  BSYNC.RECONVERGENT B0 ;  /* 0x0000000000007941 */ /* 0x000fea0003800200 */
.L_x_12:
[----:B------:R-:W0:Y:S02]  /*1f50*/  LDC.64 R4, c[0x0][0x390] ;  /* 0x0000e400ff047b82 */ /* 0x000e240000000a00 */
[----:B0-----:R-:W-:-:S05]  /*1f60*/  IMAD.WIDE R2, R2, 0x4, R4 ;  /* 0x0000000402027825 */ /* 0x001fca00078e0204 */
[----:B------:R-:W-:Y:S01]  /*1f70*/  STG.E desc[UR10][R2.64], R7 ;  /* 0x0000000702007986 */ /* 0x000fe2000c10190a */
[----:B------:R-:W-:Y:S05]  /*1f80*/  EXIT ;  /* 0x000000000000794d */ /* 0x000fea0003800000 */
        .weak           $__internal_0_$__cuda_sm3x_div_rn_noftz_f32_slowpath
        .type           $__internal_0_$__cuda_sm3x_div_rn_noftz_f32_slowpath,@function
        .size           $__internal_0_$__cuda_sm3x_div_rn_noftz_f32_slowpath,(.L_x_26 - $__internal_0_$__cuda_sm3x_div_rn_noftz_f32_slowpath)
$__internal_0_$__cuda_sm3x_div_rn_noftz_f32_slowpath:
[----:B------:R-:W-:Y:S01]  /*1f90*/  SHF.R.U32.HI R5, RZ, 0x17, R6 ;  /* 0x00000017ff057819 */ /* 0x000fe20000011606 */
[----:B------:R-:W-:Y:S01]  /*1fa0*/  BSSY.RECONVERGENT B1, `(.L_x_14) ;  /* 0x0000063000017945 */ /* 0x000fe20003800200 */
[----:B------:R-:W-:Y:S02]  /*1fb0*/  SHF.R.U32.HI R0, RZ, 0x17, R3 ;  /* 0x00000017ff007819 */ /* 0x000fe40000011603 */
[----:B------:R-:W-:Y:S02]  /*1fc0*/  LOP3.LUT R5, R5, 0xff, RZ, 0xc0, !PT ;  /* 0x000000ff05057812 */ /* 0x000fe400078ec0ff */
[----:B------:R-:W-:Y:S02]  /*1fd0*/  LOP3.LUT R10, R0, 0xff, RZ, 0xc0, !PT ;  /* 0x000000ff000a7812 */ /* 0x000fe400078ec0ff */
[----:B------:R-:W-:-:S03]  /*1fe0*/  IADD3 R8, PT, PT, R5, -0x1, RZ ;  /* 0xffffffff05087810 */ /* 0x000fc60007ffe0ff */
[----:B------:R-:W-:Y:S01]  /*1ff0*/  VIADD R9, R10, 0xffffffff ;  /* 0xffffffff0a097836 */ /* 0x000fe20000000000 */
[----:B------:R-:W-:-:S04]  /*2000*/  ISETP.GT.U32.AND P0, PT, R8, 0xfd, PT ;  /* 0x000000fd0800780c */ /* 0x000fc80003f04070 */
[----:B------:R-:W-:-:S13]  /*2010*/  ISETP.GT.U32.OR P0, PT, R9, 0xfd, P0 ;  /* 0x000000fd0900780c */ /* 0x000fda0000704470 */
[----:B------:R-:W-:Y:S01]  /*2020*/  @!P0 MOV R7, RZ ;  /* 0x000000ff00078202 */ /* 0x000fe20000000f00 */
[----:B------:R-:W-:Y:S06]  /*2030*/  @!P0 BRA `(.L_x_15) ;  /* 0x0000000000608947 */ /* 0x000fec0003800000 */
[----:B------:R-:W-:Y:S01]  /*2040*/  FSETP.GTU.FTZ.AND P0, PT, |R3|, +INF , PT ;  /* 0x7f8000000300780b */ /* 0x000fe20003f1c200 */
[----:B------:R-:W-:Y:S01]  /*2050*/  IMAD.MOV.U32 R0, RZ, RZ, R6 ;  /* 0x000000ffff007224 */ /* 0x000fe200078e0006 */
[----:B------:R-:W-:-:S04]  /*2060*/  FSETP.GTU.FTZ.AND P1, PT, |R6|, +INF , PT ;  /* 0x7f8000000600780b */ /* 0x000fc80003f3c200 */
[----:B------:R-:W-:-:S13]  /*2070*/  PLOP3.LUT P0, PT, P0, P1, PT, 0xf8, 0x8f ;  /* 0x00000000008f781c */ /* 0x000fda0000703f70 */
[----:B------:R-:W-:Y:S05]  /*2080*/  @P0 BRA `(.L_x_16) ;  /* 0x00000004004c0947 */ /* 0x000fea0003800000 */
[----:B------:R-:W-:-:S13]  /*2090*/  LOP3.LUT P0, RZ, R6, 0x7fffffff, R3, 0xc8, !PT ;  /* 0x7fffffff06ff7812 */ /* 0x000fda000780c803 */
[----:B------:R-:W-:Y:S05]  /*20a0*/  @!P0 BRA `(.L_x_17) ;  /* 0x00000004003c8947 */ /* 0x000fea0003800000 */
[C---:B------:R-:W-:Y:S02]  /*20b0*/  FSETP.NEU.FTZ.AND P1, PT, |R3|.reuse, +INF , PT ;  /* 0x7f8000000300780b */ /* 0x040fe40003f3d200 */
[----:B------:R-:W-:Y:S02]  /*20c0*/  FSETP.NEU.FTZ.AND P0, PT, |R0|, +INF , PT ;  /* 0x7f8000000000780b */ /* 0x000fe40003f1d200 */
[----:B------:R-:W-:-:S11]  /*20d0*/  FSETP.NEU.FTZ.AND P2, PT, |R3|, +INF , PT ;  /* 0x7f8000000300780b */ /* 0x000fd60003f5d200 */
[----:B------:R-:W-:Y:S05]  /*20e0*/  @!P0 BRA !P1, `(.L_x_17) ;  /* 0x00000004002c8947 */ /* 0x000fea0004800000 */
[----:B------:R-:W-:-:S04]  /*20f0*/  LOP3.LUT P1, RZ, R3, 0x7fffffff, RZ, 0xc0, !PT ;  /* 0x7fffffff03ff7812 */ /* 0x000fc8000782c0ff */
[----:B------:R-:W-:-:S13]  /*2100*/  PLOP3.LUT P0, PT, P0, P1, PT, 0x2f, 0xf2 ;  /* 0x0000000000f2781c */ /* 0x000fda0000702577 */
[----:B------:R-:W-:Y:S05]  /*2110*/  @P0 BRA `(.L_x_18) ;  /* 0x0000000400180947 */ /* 0x000fea0003800000 */
[----:B------:R-:W-:-:S04]  /*2120*/  LOP3.LUT P0, RZ, R6, 0x7fffffff, RZ, 0xc0, !PT ;  /* 0x7fffffff06ff7812 */ /* 0x000fc8000780c0ff */
[----:B------:R-:W-:-:S13]  /*2130*/  PLOP3.LUT P0, PT, P2, P0, PT, 0x2f, 0xf2 ;  /* 0x0000000000f2781c */ /* 0x000fda0001700577 */
[----:B------:R-:W-:Y:S05]  /*2140*/  @P0 BRA `(.L_x_19) ;  /* 0x0000000400000947 */ /* 0x000fea0003800000 */
[----:B------:R-:W-:Y:S02]  /*2150*/  ISETP.GE.AND P0, PT, R9, RZ, PT ;  /* 0x000000ff0900720c */ /* 0x000fe40003f06270 */
[----:B------:R-:W-:-:S11]  /*2160*/  ISETP.GE.AND P1, PT, R8, RZ, PT ;  /* 0x000000ff0800720c */ /* 0x000fd60003f26270 */
[----:B------:R-:W-:Y:S01]  /*2170*/  @P0 MOV R7, RZ ;  /* 0x000000ff00070202 */ /* 0x000fe20000000f00 */
[----:B------:R-:W-:Y:S02]  /*2180*/  @!P0 IMAD.MOV.U32 R7, RZ, RZ, -0x40 ;  /* 0xffffffc0ff078424 */ /* 0x000fe400078e00ff */
[----:B------:R-:W-:Y:S01]  /*2190*/  @!P0 FFMA R3, R3, 1.84467440737095516160e+19, RZ ;  /* 0x5f80000003038823 */ /* 0x000fe200000000ff */
[----:B------:R-:W-:Y:S02]  /*21a0*/  @!P1 FFMA R6, R0, 1.84467440737095516160e+19, RZ ;  /* 0x5f80000000069823 */ /* 0x000fe400000000ff */
[----:B------:R-:W-:-:S07]  /*21b0*/  @!P1 IADD3 R7, PT, PT, R7, 0x40, RZ ;  /* 0x0000004007079810 */ /* 0x000fce0007ffe0ff */
.L_x_15:
[----:B------:R-:W-:Y:S01]  /*21c0*/  LEA R9, R5, 0xc0800000, 0x17 ;  /* 0xc080000005097811 */ /* 0x000fe200078eb8ff */
[----:B------:R-:W-:Y:S04]  /*21d0*/  BSSY.RECONVERGENT B2, `(.L_x_20) ;  /* 0x0000036000027945 */ /* 0x000fe80003800200 */
[----:B------:R-:W-:Y:S01]  /*21e0*/  IMAD.IADD R9, R6, 0x1, -R9 ;  /* 0x0000000106097824 */ /* 0x000fe200078e0a09 */
[----:B------:R-:W-:-:S03]  /*21f0*/  IADD3 R6, PT, PT, R10, -0x7f, RZ ;  /* 0xffffff810a067810 */ /* 0x000fc60007ffe0ff */
[----:B------:R-:W0:Y:S01]  /*2200*/  MUFU.RCP R8, R9 ;  /* 0x0000000900087308 */ /* 0x000e220000001000 */
[----:B------:R-:W-:Y:S01]  /*2210*/  FADD.FTZ R11, -R9, -RZ ;  /* 0x800000ff090b7221 */ /* 0x000fe20000010100 */
[C---:B------:R-:W-:Y:S01]  /*2220*/  IMAD R0, R6.reuse, -0x800000, R3 ;  /* 0xff80000006007824 */ /* 0x040fe200078e0203 */
[----:B------:R-:W-:-:S05]  /*2230*/  IADD3 R6, PT, PT, R6, 0x7f, -R5 ;  /* 0x0000007f06067810 */ /* 0x000fca0007ffe805 */
[----:B------:R-:W-:Y:S02]  /*2240*/  IMAD.IADD R6, R6, 0x1, R7 ;  /* 0x0000000106067824 */ /* 0x000fe400078e0207 */
[----:B0-----:R-:W-:-:S04]  /*2250*/  FFMA R13, R8, R11, 1 ;  /* 0x3f800000080d7423 */ /* 0x001fc8000000000b */
[----:B------:R-:W-:-:S04]  /*2260*/  FFMA R10, R8, R13, R8 ;  /* 0x0000000d080a7223 */ /* 0x000fc80000000008 */
[----:B------:R-:W-:-:S04]  /*2270*/  FFMA R3, R0, R10, RZ ;  /* 0x0000000a00037223 */ /* 0x000fc800000000ff */
[----:B------:R-:W-:-:S04]  /*2280*/  FFMA R8, R11, R3, R0 ;  /* 0x000000030b087223 */ /* 0x000fc80000000000 */
[----:B------:R-:W-:-:S04]  /*2290*/  FFMA R13, R10, R8, R3 ;  /* 0x000000080a0d7223 */ /* 0x000fc80000000003 */
[----:B------:R-:W-:-:S04]  /*22a0*/  FFMA R8, R11, R13, R0 ;  /* 0x0000000d0b087223 */ /* 0x000fc80000000000 */
[----:B------:R-:W-:-:S05]  /*22b0*/  FFMA R0, R10, R8, R13 ;  /* 0x000000080a007223 */ /* 0x000fca000000000d */
[----:B------:R-:W-:-:S04]  /*22c0*/  SHF.R.U32.HI R3, RZ, 0x17, R0 ;  /* 0x00000017ff037819 */ /* 0x000fc80000011600 */
[----:B------:R-:W-:-:S04]  /*22d0*/  LOP3.LUT R3, R3, 0xff, RZ, 0xc0, !PT ;  /* 0x000000ff03037812 */ /* 0x000fc800078ec0ff */
[----:B------:R-:W-:-:S05]  /*22e0*/  IADD3 R7, PT, PT, R3, R6, RZ ;  /* 0x0000000603077210 */ /* 0x000fca0007ffe0ff */
[----:B------:R-:W-:-:S05]  /*22f0*/  VIADD R3, R7, 0xffffffff ;  /* 0xffffffff07037836 */ /* 0x000fca0000000000 */
[----:B------:R-:W-:-:S13]  /*2300*/  ISETP.GE.U32.AND P0, PT, R3, 0xfe, PT ;  /* 0x000000fe0300780c */ /* 0x000fda0003f06070 */
[----:B------:R-:W-:Y:S05]  /*2310*/  @!P0 BRA `(.L_x_21) ;  /* 0x0000000000808947 */ /* 0x000fea0003800000 */
[----:B------:R-:W-:-:S13]  /*2320*/  ISETP.GT.AND P0, PT, R7, 0xfe, PT ;  /* 0x000000fe0700780c */ /* 0x000fda0003f04270 */
[----:B------:R-:W-:Y:S05]  /*2330*/  @P0 BRA `(.L_x_22) ;  /* 0x00000000006c0947 */ /* 0x000fea0003800000 */
[----:B------:R-:W-:-:S13]  /*2340*/  ISETP.GE.AND P0, PT, R7, 0x1, PT ;  /* 0x000000010700780c */ /* 0x000fda0003f06270 */
[----:B------:R-:W-:Y:S05]  /*2350*/  @P0 BRA `(.L_x_23) ;  /* 0x0000000000740947 */ /* 0x000fea0003800000 */
[----:B------:R-:W-:Y:S02]  /*2360*/  ISETP.GE.AND P0, PT, R7, -0x18, PT ;  /* 0xffffffe80700780c */ /* 0x000fe40003f06270 */
[----:B------:R-:W-:-:S11]  /*2370*/  LOP3.LUT R0, R0, 0x80000000, RZ, 0xc0, !PT ;  /* 0x8000000000007812 */ /* 0x000fd600078ec0ff */
[----:B------:R-:W-:Y:S05]  /*2380*/  @!P0 BRA `(.L_x_23) ;  /* 0x0000000000688947 */ /* 0x000fea0003800000 */
[CCC-:B------:R-:W-:Y:S01]  /*2390*/  FFMA.RZ R3, R10.reuse, R8.reuse, R13.reuse ;  /* 0x000000080a037223 */ /* 0x1c0fe2000000c00d */
[CCC-:B------:R-:W-:Y:S01]  /*23a0*/  FFMA.RM R6, R10.reuse, R8.reuse, R13.reuse ;  /* 0x000000080a067223 */ /* 0x1c0fe2000000400d */
[C---:B------:R-:W-:Y:S02]  /*23b0*/  ISETP.NE.AND P2, PT, R7.reuse, RZ, PT ;  /* 0x000000ff0700720c */ /* 0x040fe40003f45270 */
[----:B------:R-:W-:Y:S02]  /*23c0*/  ISETP.NE.AND P1, PT, R7, RZ, PT ;  /* 0x000000ff0700720c */ /* 0x000fe40003f25270 */
[----:B------:R-:W-:Y:S01]  /*23d0*/  LOP3.LUT R5, R3, 0x7fffff, RZ, 0xc0, !PT ;  /* 0x007fffff03057812 */ /* 0x000fe200078ec0ff */
[----:B------:R-:W-:Y:S01]  /*23e0*/  FFMA.RP R3, R10, R8, R13 ;  /* 0x000000080a037223 */ /* 0x000fe2000000800d */
[----:B------:R-:W-:Y:S01]  /*23f0*/  IADD3 R8, PT, PT, R7, 0x20, RZ ;  /* 0x0000002007087810 */ /* 0x000fe20007ffe0ff */
[----:B------:R-:W-:Y:S01]  /*2400*/  IMAD.MOV R7, RZ, RZ, -R7 ;  /* 0x000000ffff077224 */ /* 0x000fe200078e0a07 */
[----:B------:R-:W-:-:S02]  /*2410*/  LOP3.LUT R5, R5, 0x800000, RZ, 0xfc, !PT ;  /* 0x0080000005057812 */ /* 0x000fc400078efcff */
[----:B------:R-:W-:Y:S02]  /*2420*/  FSETP.NEU.FTZ.AND P0, PT, R3, R6, PT ;  /* 0x000000060300720b */ /* 0x000fe40003f1d000 */
[----:B------:R-:W-:Y:S02]  /*2430*/  SHF.L.U32 R8, R5, R8, RZ ;  /* 0x0000000805087219 */ /* 0x000fe400000006ff */
[----:B------:R-:W-:Y:S02]  /*2440*/  SEL R6, R7, RZ, P2 ;  /* 0x000000ff07067207 */ /* 0x000fe40001000000 */
[----:B------:R-:W-:Y:S02]  /*2450*/  ISETP.NE.AND P1, PT, R8, RZ, P1 ;  /* 0x000000ff0800720c */ /* 0x000fe40000f25270 */
[----:B------:R-:W-:Y:S02]  /*2460*/  SHF.R.U32.HI R6, RZ, R6, R5 ;  /* 0x00000006ff067219 */ /* 0x000fe40000011605 */
[----:B------:R-:W-:-:S02]  /*2470*/  PLOP3.LUT P0, PT, P0, P1, PT, 0xf8, 0x8f ;  /* 0x00000000008f781c */ /* 0x000fc40000703f70 */
[----:B------:R-:W-:Y:S02]  /*2480*/  SHF.R.U32.HI R8, RZ, 0x1, R6 ;  /* 0x00000001ff087819 */ /* 0x000fe40000011606 */
[----:B------:R-:W-:-:S04]  /*2490*/  SEL R3, RZ, 0x1, !P0 ;  /* 0x00000001ff037807 */ /* 0x000fc80004000000 */
[----:B------:R-:W-:-:S04]  /*24a0*/  LOP3.LUT R3, R3, 0x1, R8, 0xf8, !PT ;  /* 0x0000000103037812 */ /* 0x000fc800078ef808 */
[----:B------:R-:W-:-:S04]  /*24b0*/  LOP3.LUT R3, R3, R6, RZ, 0xc0, !PT ;  /* 0x0000000603037212 */ /* 0x000fc800078ec0ff */
[----:B------:R-:W-:-:S04]  /*24c0*/  IADD3 R3, PT, PT, R8, R3, RZ ;  /* 0x0000000308037210 */ /* 0x000fc80007ffe0ff */
[----:B------:R-:W-:Y:S01]  /*24d0*/  LOP3.LUT R0, R3, R0, RZ, 0xfc, !PT ;  /* 0x0000000003007212 */ /* 0x000fe200078efcff */
[----:B------:R-:W-:Y:S06]  /*24e0*/  BRA `(.L_x_23) ;  /* 0x0000000000107947 */ /* 0x000fec0003800000 */
.L_x_22:
[----:B------:R-:W-:-:S04]  /*24f0*/  LOP3.LUT R0, R0, 0x80000000, RZ, 0xc0, !PT ;  /* 0x8000000000007812 */ /* 0x000fc800078ec0ff */
[----:B------:R-:W-:Y:S01]  /*2500*/  LOP3.LUT R0, R0, 0x7f800000, RZ, 0xfc, !PT ;  /* 0x7f80000000007812 */ /* 0x000fe200078efcff */
[----:B------:R-:W-:Y:S06]  /*2510*/  BRA `(.L_x_23) ;  /* 0x0000000000047947 */ /* 0x000fec0003800000 */
.L_x_21:
[----:B------:R-:W-:-:S07]  /*2520*/  IMAD R0, R6, 0x800000, R0 ;  /* 0x0080000006007824 */ /* 0x000fce00078e0200 */
.L_x_23:
[----:B------:R-:W-:Y:S05]  /*2530*/  BSYNC.RECONVERGENT B2 ;  /* 0x0000000000027941 */ /* 0x000fea0003800200 */
.L_x_20:
[----:B------:R-:W-:Y:S05]  /*2540*/  BRA `(.L_x_24) ;  /* 0x0000000000207947 */ /* 0x000fea0003800000 */
.L_x_19:
[----:B------:R-:W-:-:S04]  /*2550*/  LOP3.LUT R0, R6, 0x80000000, R3, 0x48, !PT ;  /* 0x8000000006007812 */ /* 0x000fc800078e4803 */
[----:B------:R-:W-:Y:S01]  /*2560*/  LOP3.LUT R0, R0, 0x7f800000, RZ, 0xfc, !PT ;  /* 0x7f80000000007812 */ /* 0x000fe200078efcff */
[----:B------:R-:W-:Y:S06]  /*2570*/  BRA `(.L_x_24) ;  /* 0x0000000000147947 */ /* 0x000fec0003800000 */
.L_x_18:
[----:B------:R-:W-:Y:S01]  /*2580*/  LOP3.LUT R0, R6, 0x80000000, R3, 0x48, !PT ;  /* 0x8000000006007812 */ /* 0x000fe200078e4803 */
[----:B------:R-:W-:Y:S06]  /*2590*/  BRA `(.L_x_24) ;  /* 0x00000000000c7947 */ /* 0x000fec0003800000 */
.L_x_17:
[----:B------:R-:W0:Y:S01]  /*25a0*/  MUFU.RSQ R0, -QNAN ;  /* 0xffc0000000007908 */ /* 0x000e220000001400 */
[----:B------:R-:W-:Y:S05]  /*25b0*/  BRA `(.L_x_24) ;  /* 0x0000000000047947 */ /* 0x000fea0003800000 */
.L_x_16:
[----:B------:R-:W-:-:S07]  /*25c0*/  FADD.FTZ R0, R3, R0 ;  /* 0x0000000003007221 */ /* 0x000fce0000010000 */
.L_x_24:
[----:B------:R-:W-:Y:S05]  /*25d0*/  BSYNC.RECONVERGENT B1 ;  /* 0x0000000000017941 */ /* 0x000fea0003800200 */
.L_x_14:
[----:B------:R-:W-:-:S04]  /*25e0*/  HFMA2 R5, -RZ, RZ, 0, 0 ;  /* 0x00000000ff057431 */ /* 0x000fc800000001ff */
[----:B0-----:R-:W-:Y:S05]  /*25f0*/  RET.REL.NODEC R4 `(_Z18DeviceCalculateSMAPfiS_ii) ;  /* 0xffffffd804807950 */ /* 0x001fea0003c3ffff */
.L_x_25:
[----:B------:R-:W-:-:S00]  /*2600*/  BRA `(.L_x_25) ;  /* 0xfffffffc00fc7947 */ /* 0x000fc0000383ffff */
[----:B------:R-:W-:-:S00]  /*2610*/  NOP ;  /* 0x0000000000007918 */ /* 0x000fc00000000000 */
        /* <DEDUP_REMOVED lines=14> */
.L_x_26:


//--------------------- .nv.shared._Z18DeviceCalculateSMAPfiS_ii --------------------------
	.section	.nv.shared._Z18DeviceCalculateSMAPfiS_ii,"aw",@nobits
	.sectionflags	@""
	.align	16
	.zero		1024


//--------------------- .nv.shared.reserved.0     --------------------------
	.section	.nv.shared.reserved.0,"aw",@nobits
	.weak		__nv_reservedSMEM_offset_0_alias
	.size		__nv_reservedSMEM_offset_0_alias, 0, 64
	.other		__nv_reservedSMEM_offset_0_alias,@"STO_CUDA_RESERVED_SHARED STV_DEFAULT"
__nv_reservedSMEM_offset_0_alias:
	.zero		0
	.zero		64


//--------------------- .nv.constant0._Z18DeviceCalculateSMAPfiS_ii --------------------------
	.section	.nv.constant0._Z18DeviceCalculateSMAPfiS_ii,"a",@progbits
	.sectionflags	@""
	.align	4
.nv.constant0._Z18DeviceCalculateSMAPfiS_ii:
	.zero		928


//--------------------- SYMBOLS --------------------------

	.type		.nv.reservedSmem.offset0,@object
	.size		.nv.reservedSmem.offset0,0x4
	.type		.nv.reservedSmem.cap,@object
	.size		.nv.reservedSmem.cap,0x4
